//
// Generated by NVIDIA NVVM Compiler
//
// Compiler Build ID: CL-36424714
// Cuda compilation tools, release 13.0, V13.0.88
// Based on NVVM 20.0.0
//

.version 9.0
.target sm_100
.address_size 64

	// .globl	_Z15bit_reverse_gpuPmmi

.visible .entry _Z15bit_reverse_gpuPmmi(
	.param .u64 .ptr .align 1 _Z15bit_reverse_gpuPmmi_param_0,
	.param .u64 _Z15bit_reverse_gpuPmmi_param_1,
	.param .u32 _Z15bit_reverse_gpuPmmi_param_2
)
{
	.reg .pred 	%p<8>;
	.reg .b32 	%r<16>;
	.reg .b64 	%rd<49>;

	ld.param.u64 	%rd17, [_Z15bit_reverse_gpuPmmi_param_0];
	ld.param.u64 	%rd18, [_Z15bit_reverse_gpuPmmi_param_1];
	ld.param.u32 	%r8, [_Z15bit_reverse_gpuPmmi_param_2];
	cvta.to.global.u64 	%rd1, %rd17;
	mov.u32 	%r9, %tid.x;
	mov.u32 	%r10, %ctaid.x;
	mov.u32 	%r11, %ntid.x;
	mad.lo.s32 	%r12, %r10, %r11, %r9;
	cvt.u64.u32 	%rd2, %r12;
	setp.le.u64 	%p1, %rd18, %rd2;
	@%p1 bra 	$L__BB0_10;
	shl.b64 	%rd20, %rd2, 3;
	add.s64 	%rd3, %rd1, %rd20;
	ld.global.u64 	%rd4, [%rd3];
	setp.lt.s32 	%p2, %r8, 1;
	mov.b64 	%rd48, 0;
	@%p2 bra 	$L__BB0_8;
	and.b32  	%r1, %r8, 3;
	setp.lt.u32 	%p3, %r8, 4;
	mov.b64 	%rd48, 0;
	mov.u64 	%rd45, %rd2;
	@%p3 bra 	$L__BB0_5;
	and.b32  	%r13, %r8, 2147483644;
	neg.s32 	%r14, %r13;
	mov.b64 	%rd48, 0;
	mov.u64 	%rd45, %rd2;
$L__BB0_4:
	shl.b64 	%rd24, %rd45, 2;
	and.b64  	%rd25, %rd24, 4;
	shr.u64 	%rd26, %rd45, 2;
	and.b64  	%rd27, %rd26, 1;
	shl.b64 	%rd28, %rd48, 3;
	or.b64  	%rd29, %rd28, %rd25;
	and.b64  	%rd30, %rd45, 2;
	or.b64  	%rd31, %rd30, %rd29;
	or.b64  	%rd32, %rd31, %rd27;
	shr.u64 	%rd33, %rd45, 3;
	and.b64  	%rd34, %rd33, 1;
	shl.b64 	%rd35, %rd32, 1;
	or.b64  	%rd48, %rd35, %rd34;
	shr.u64 	%rd45, %rd45, 4;
	add.s32 	%r14, %r14, 4;
	setp.ne.s32 	%p4, %r14, 0;
	@%p4 bra 	$L__BB0_4;
$L__BB0_5:
	setp.eq.s32 	%p5, %r1, 0;
	@%p5 bra 	$L__BB0_8;
	neg.s32 	%r15, %r1;
$L__BB0_7:
	.pragma "nounroll";
	and.b64  	%rd36, %rd45, 1;
	shl.b64 	%rd37, %rd48, 1;
	or.b64  	%rd48, %rd37, %rd36;
	shr.u64 	%rd45, %rd45, 1;
	add.s32 	%r15, %r15, 1;
	setp.ne.s32 	%p6, %r15, 0;
	@%p6 bra 	$L__BB0_7;
$L__BB0_8:
	setp.le.u64 	%p7, %rd48, %rd2;
	@%p7 bra 	$L__BB0_10;
	shl.b64 	%rd38, %rd48, 3;
	add.s64 	%rd39, %rd1, %rd38;
	ld.global.u64 	%rd40, [%rd39];
	st.global.u64 	[%rd3], %rd40;
	st.global.u64 	[%rd39], %rd4;
$L__BB0_10:
	ret;

}
	// .globl	_Z18twiddle_factor_gpuPmmi
.visible .entry _Z18twiddle_factor_gpuPmmi(
	.param .u64 .ptr .align 1 _Z18twiddle_factor_gpuPmmi_param_0,
	.param .u64 _Z18twiddle_factor_gpuPmmi_param_1,
	.param .u32 _Z18twiddle_factor_gpuPmmi_param_2
)
{
	.reg .pred 	%p<13>;
	.reg .b32 	%r<13>;
	.reg .b64 	%rd<66>;

	ld.param.u64 	%rd28, [_Z18twiddle_factor_gpuPmmi_param_0];
	ld.param.u64 	%rd29, [_Z18twiddle_factor_gpuPmmi_param_1];
	ld.param.s32 	%rd30, [_Z18twiddle_factor_gpuPmmi_param_2];
	mov.u32 	%r1, %tid.x;
	mov.u32 	%r2, %ctaid.x;
	mov.u32 	%r3, %ntid.x;
	mad.lo.s32 	%r4, %r2, %r3, %r1;
	cvt.u64.u32 	%rd1, %r4;
	shr.u64 	%rd2, %rd29, 1;
	mul.lo.s64 	%rd31, %rd2, %rd30;
	setp.le.u64 	%p1, %rd31, %rd1;
	@%p1 bra 	$L__BB1_16;
	and.b64  	%rd32, %rd2, 9223372032559808512;
	setp.ne.s64 	%p2, %rd32, 0;
	@%p2 bra 	$L__BB1_3;
	cvt.u32.u64 	%r5, %rd2;
	cvt.u32.u64 	%r6, %rd1;
	div.u32 	%r7, %r6, %r5;
	mul.lo.s32 	%r8, %r7, %r5;
	sub.s32 	%r9, %r6, %r8;
	cvt.u64.u32 	%rd58, %r7;
	cvt.u64.u32 	%rd55, %r9;
	bra.uni 	$L__BB1_4;
$L__BB1_3:
	div.u64 	%rd58, %rd1, %rd2;
	mul.lo.s64 	%rd33, %rd58, %rd2;
	sub.s64 	%rd55, %rd1, %rd33;
$L__BB1_4:
	setp.gt.u64 	%p3, %rd2, %rd1;
	mov.b64 	%rd59, 1;
	@%p3 bra 	$L__BB1_7;
	mov.b64 	%rd57, 2;
	mov.b64 	%rd59, 1;
$L__BB1_6:
	and.b64  	%rd37, %rd58, 1;
	setp.eq.b64 	%p4, %rd37, 1;
	selp.b64 	%rd38, %rd57, 1, %p4;
	mul.lo.s64 	%rd59, %rd38, %rd59;
	mul.lo.s64 	%rd57, %rd57, %rd57;
	shr.u64 	%rd14, %rd58, 1;
	setp.gt.u64 	%p5, %rd58, 1;
	mov.u64 	%rd58, %rd14;
	@%p5 bra 	$L__BB1_6;
$L__BB1_7:
	or.b64  	%rd39, %rd55, %rd59;
	and.b64  	%rd40, %rd39, -4294967296;
	setp.ne.s64 	%p6, %rd40, 0;
	@%p6 bra 	$L__BB1_9;
	cvt.u32.u64 	%r10, %rd59;
	cvt.u32.u64 	%r11, %rd55;
	rem.u32 	%r12, %r11, %r10;
	cvt.u64.u32 	%rd60, %r12;
	bra.uni 	$L__BB1_10;
$L__BB1_9:
	rem.u64 	%rd60, %rd55, %rd59;
$L__BB1_10:
	shl.b64 	%rd42, %rd59, 1;
	div.u64 	%rd43, -4294967296, %rd42;
	mul.lo.s64 	%rd63, %rd60, %rd43;
	setp.eq.s64 	%p7, %rd63, 0;
	mov.b64 	%rd64, 1;
	@%p7 bra 	$L__BB1_15;
	mov.b64 	%rd62, -953828975990408010;
	mov.b64 	%rd64, 1;
$L__BB1_12:
	and.b64  	%rd46, %rd63, 1;
	setp.eq.b64 	%p8, %rd46, 1;
	not.pred 	%p9, %p8;
	@%p9 bra 	$L__BB1_14;
	mul.lo.s64 	%rd47, %rd64, %rd62;
	setp.lt.u64 	%p10, %rd47, -4294967295;
	add.s64 	%rd48, %rd47, 4294967295;
	selp.b64 	%rd64, %rd47, %rd48, %p10;
$L__BB1_14:
	mul.lo.s64 	%rd49, %rd62, %rd62;
	setp.lt.u64 	%p11, %rd49, -4294967295;
	add.s64 	%rd50, %rd49, 4294967295;
	selp.b64 	%rd62, %rd49, %rd50, %p11;
	shr.u64 	%rd26, %rd63, 1;
	setp.gt.u64 	%p12, %rd63, 1;
	mov.u64 	%rd63, %rd26;
	@%p12 bra 	$L__BB1_12;
$L__BB1_15:
	cvta.to.global.u64 	%rd51, %rd28;
	shl.b64 	%rd52, %rd1, 3;
	add.s64 	%rd53, %rd51, %rd52;
	st.global.u64 	[%rd53], %rd64;
$L__BB1_16:
	ret;

}
	// .globl	_Z10ntt_kernelPmS_mmm
.visible .entry _Z10ntt_kernelPmS_mmm(
	.param .u64 .ptr .align 1 _Z10ntt_kernelPmS_mmm_param_0,
	.param .u64 .ptr .align 1 _Z10ntt_kernelPmS_mmm_param_1,
	.param .u64 _Z10ntt_kernelPmS_mmm_param_2,
	.param .u64 _Z10ntt_kernelPmS_mmm_param_3,
	.param .u64 _Z10ntt_kernelPmS_mmm_param_4
)
{
	.reg .pred 	%p<6>;
	.reg .b32 	%r<10>;
	.reg .b64 	%rd<45>;

	ld.param.u64 	%rd9, [_Z10ntt_kernelPmS_mmm_param_0];
	ld.param.u64 	%rd10, [_Z10ntt_kernelPmS_mmm_param_1];
	ld.param.u64 	%rd13, [_Z10ntt_kernelPmS_mmm_param_2];
	ld.param.u64 	%rd11, [_Z10ntt_kernelPmS_mmm_param_3];
	ld.param.u64 	%rd12, [_Z10ntt_kernelPmS_mmm_param_4];
	mov.u32 	%r1, %ctaid.x;
	mov.u32 	%r2, %ntid.x;
	mov.u32 	%r3, %tid.x;
	mad.lo.s32 	%r4, %r1, %r2, %r3;
	cvt.u64.u32 	%rd1, %r4;
	shr.u64 	%rd2, %rd13, 1;
	setp.le.u64 	%p1, %rd2, %rd1;
	@%p1 bra 	$L__BB2_5;
	and.b64  	%rd14, %rd12, -4294967296;
	setp.ne.s64 	%p2, %rd14, 0;
	@%p2 bra 	$L__BB2_3;
	cvt.u32.u64 	%r5, %rd12;
	cvt.u32.u64 	%r6, %rd1;
	div.u32 	%r7, %r6, %r5;
	mul.lo.s32 	%r8, %r7, %r5;
	sub.s32 	%r9, %r6, %r8;
	cvt.u64.u32 	%rd43, %r7;
	cvt.u64.u32 	%rd44, %r9;
	bra.uni 	$L__BB2_4;
$L__BB2_3:
	div.u64 	%rd43, %rd1, %rd12;
	mul.lo.s64 	%rd15, %rd43, %rd12;
	sub.s64 	%rd44, %rd1, %rd15;
$L__BB2_4:
	mul.lo.s64 	%rd16, %rd12, %rd43;
	shl.b64 	%rd17, %rd16, 1;
	add.s64 	%rd18, %rd17, %rd44;
	mad.lo.s64 	%rd19, %rd11, %rd2, %rd1;
	cvta.to.global.u64 	%rd20, %rd9;
	shl.b64 	%rd21, %rd18, 3;
	add.s64 	%rd22, %rd20, %rd21;
	ld.global.u64 	%rd23, [%rd22];
	cvta.to.global.u64 	%rd24, %rd10;
	shl.b64 	%rd25, %rd19, 3;
	add.s64 	%rd26, %rd24, %rd25;
	ld.global.u64 	%rd27, [%rd26];
	shl.b64 	%rd28, %rd12, 3;
	add.s64 	%rd29, %rd22, %rd28;
	ld.global.u64 	%rd30, [%rd29];
	mul.lo.s64 	%rd31, %rd30, %rd27;
	setp.lt.u64 	%p3, %rd31, -4294967295;
	add.s64 	%rd33, %rd31, 4294967295;
	selp.b64 	%rd34, %rd31, %rd33, %p3;
	add.s64 	%rd35, %rd34, %rd23;
	setp.lt.u64 	%p4, %rd35, -4294967295;
	add.s64 	%rd37, %rd35, 4294967295;
	selp.b64 	%rd38, %rd35, %rd37, %p4;
	st.global.u64 	[%rd22], %rd38;
	sub.s64 	%rd39, %rd23, %rd34;
	setp.lt.u64 	%p5, %rd39, -4294967295;
	add.s64 	%rd41, %rd39, 4294967295;
	selp.b64 	%rd42, %rd39, %rd41, %p5;
	st.global.u64 	[%rd29], %rd42;
$L__BB2_5:
	ret;

}


// ===== COMPILED SASS (sm_100) =====

	.target	sm_100

	.elftype	@"ET_EXEC"


//--------------------- .note.nv.tkinfo           --------------------------
	.section	.note.nv.tkinfo,"",@"SHT_NOTE"
	.sectionflags	@"SHF_NOTE_NV_TKINFO"
	.tkinfo
        /*0018*/ 	.word	0x00000002
        /*0030*/ 	.string	""
        /*0030*/ 	.string	"ptxas"
        /*0030*/ 	.string	"Cuda compilation tools, release 13.0, V13.0.88"
        /*0030*/ 	.string	"Build cuda_13.0.r13.0/compiler.36424714_0"
        /*0030*/ 	.string	"-arch sm_100 -m 64 "



//--------------------- .note.nv.cuinfo           --------------------------
	.section	.note.nv.cuinfo,"",@"SHT_NOTE"
	.sectionflags	@"SHF_NOTE_NV_CUINFO"
        /*0018*/ 	.short	0x0002
        /*001a*/ 	.short	0x0064
        /*001c*/ 	.short	0x0082
	.zero		2


//--------------------- .nv.info                  --------------------------
	.section	.nv.info,"",@"SHT_CUDA_INFO"
	.align	4


	//----- nvinfo : EIATTR_REGCOUNT
	.align		4
        /*0000*/ 	.byte	0x04, 0x2f
        /*0002*/ 	.short	(.L_1 - .L_0)
	.align		4
.L_0:
        /*0004*/ 	.word	index@(_Z15bit_reverse_gpuPmmi)
        /*0008*/ 	.word	0x00000013


	//----- nvinfo : EIATTR_FRAME_SIZE
	.align		4
.L_1:
        /*000c*/ 	.byte	0x04, 0x11
        /*000e*/ 	.short	(.L_3 - .L_2)
	.align		4
.L_2:
        /*0010*/ 	.word	index@(_Z15bit_reverse_gpuPmmi)
        /*0014*/ 	.word	0x00000000


	//----- nvinfo : EIATTR_REGCOUNT
	.align		4
.L_3:
        /*0018*/ 	.byte	0x04, 0x2f
        /*001a*/ 	.short	(.L_5 - .L_4)
	.align		4
.L_4:
        /*001c*/ 	.word	index@(_Z18twiddle_factor_gpuPmmi)
        /*0020*/ 	.word	0x00000016


	//----- nvinfo : EIATTR_FRAME_SIZE
	.align		4
.L_5:
        /*0024*/ 	.byte	0x04, 0x11
        /*0026*/ 	.short	(.L_7 - .L_6)
	.align		4
.L_6:
        /*0028*/ 	.word	index@($__internal_2_$__cuda_sm20_rem_u64)
        /*002c*/ 	.word	0x00000000


	//----- nvinfo : EIATTR_FRAME_SIZE
	.align		4
.L_7:
        /*0030*/ 	.byte	0x04, 0x11
        /*0032*/ 	.short	(.L_9 - .L_8)
	.align		4
.L_8:
        /*0034*/ 	.word	index@($__internal_1_$__cuda_sm20_div_u64)
        /*0038*/ 	.word	0x00000000


	//----- nvinfo : EIATTR_FRAME_SIZE
	.align		4
.L_9:
        /*003c*/ 	.byte	0x04, 0x11
        /*003e*/ 	.short	(.L_11 - .L_10)
	.align		4
.L_10:
        /*0040*/ 	.word	index@(_Z18twiddle_factor_gpuPmmi)
        /*0044*/ 	.word	0x00000000


	//----- nvinfo : EIATTR_REGCOUNT
	.align		4
.L_11:
        /*0048*/ 	.byte	0x04, 0x2f
        /*004a*/ 	.short	(.L_13 - .L_12)
	.align		4
.L_12:
        /*004c*/ 	.word	index@(_Z10ntt_kernelPmS_mmm)
        /*0050*/ 	.word	0x00000012


	//----- nvinfo : EIATTR_FRAME_SIZE
	.align		4
.L_13:
        /*0054*/ 	.byte	0x04, 0x11
        /*0056*/ 	.short	(.L_15 - .L_14)
	.align		4
.L_14:
        /*0058*/ 	.word	index@($__internal_0_$__cuda_sm20_div_u64)
        /*005c*/ 	.word	0x00000000


	//----- nvinfo : EIATTR_FRAME_SIZE
	.align		4
.L_15:
        /*0060*/ 	.byte	0x04, 0x11
        /*0062*/ 	.short	(.L_17 - .L_16)
	.align		4
.L_16:
        /*0064*/ 	.word	index@(_Z10ntt_kernelPmS_mmm)
        /*0068*/ 	.word	0x00000000


	//----- nvinfo : EIATTR_MIN_STACK_SIZE
	.align		4
.L_17:
        /*006c*/ 	.byte	0x04, 0x12
        /*006e*/ 	.short	(.L_19 - .L_18)
	.align		4
.L_18:
        /*0070*/ 	.word	index@(_Z10ntt_kernelPmS_mmm)
        /*0074*/ 	.word	0x00000000


	//----- nvinfo : EIATTR_MIN_STACK_SIZE
	.align		4
.L_19:
        /*0078*/ 	.byte	0x04, 0x12
        /*007a*/ 	.short	(.L_21 - .L_20)
	.align		4
.L_20:
        /*007c*/ 	.word	index@(_Z18twiddle_factor_gpuPmmi)
        /*0080*/ 	.word	0x00000000


	//----- nvinfo : EIATTR_MIN_STACK_SIZE
	.align		4
.L_21:
        /*0084*/ 	.byte	0x04, 0x12
        /*0086*/ 	.short	(.L_23 - .L_22)
	.align		4
.L_22:
        /*0088*/ 	.word	index@(_Z15bit_reverse_gpuPmmi)
        /*008c*/ 	.word	0x00000000
.L_23:


//--------------------- .nv.compat                --------------------------
	.section	.nv.compat,"",@"SHT_CUDA_COMPAT_INFO"
	.align	4
        /*0000*/ 	.byte	0x02, 0x09, 0x00, 0x00, 0x02, 0x02, 0x01, 0x00, 0x02, 0x05, 0x05, 0x00, 0x03, 0x07, 0x01, 0x01
        /*0010*/ 	.byte	0x02, 0x03, 0x00, 0x00, 0x02, 0x06, 0x01, 0x00, 0x04, 0x0b, 0x08, 0x00, 0x09, 0x00, 0x00, 0x00
        /*0020*/ 	.byte	0x00, 0x00, 0x00, 0x00


//--------------------- .nv.info._Z10ntt_kernelPmS_mmm --------------------------
	.section	.nv.info._Z10ntt_kernelPmS_mmm,"",@"SHT_CUDA_INFO"
	.sectionflags	@""
	.align	4


	//----- nvinfo : EIATTR_CUDA_API_VERSION
	.align		4
        /*0000*/ 	.byte	0x04, 0x37
        /*0002*/ 	.short	(.L_25 - .L_24)
.L_24:
        /*0004*/ 	.word	0x00000082


	//----- nvinfo : EIATTR_KPARAM_INFO
	.align		4
.L_25:
        /*0008*/ 	.byte	0x04, 0x17
        /*000a*/ 	.short	(.L_27 - .L_26)
.L_26:
        /*000c*/ 	.word	0x00000000
        /*0010*/ 	.short	0x0004
        /*0012*/ 	.short	0x0020
        /*0014*/ 	.byte	0x00, 0xf0, 0x21, 0x00


	//----- nvinfo : EIATTR_KPARAM_INFO
	.align		4
.L_27:
        /*0018*/ 	.byte	0x04, 0x17
        /*001a*/ 	.short	(.L_29 - .L_28)
.L_28:
        /*001c*/ 	.word	0x00000000
        /*0020*/ 	.short	0x0003
        /*0022*/ 	.short	0x0018
        /*0024*/ 	.byte	0x00, 0xf0, 0x21, 0x00


	//----- nvinfo : EIATTR_KPARAM_INFO
	.align		4
.L_29:
        /*0028*/ 	.byte	0x04, 0x17
        /*002a*/ 	.short	(.L_31 - .L_30)
.L_30:
        /*002c*/ 	.word	0x00000000
        /*0030*/ 	.short	0x0002
        /*0032*/ 	.short	0x0010
        /*0034*/ 	.byte	0x00, 0xf0, 0x21, 0x00


	//----- nvinfo : EIATTR_KPARAM_INFO
	.align		4
.L_31:
        /*0038*/ 	.byte	0x04, 0x17
        /*003a*/ 	.short	(.L_33 - .L_32)
.L_32:
        /*003c*/ 	.word	0x00000000
        /*0040*/ 	.short	0x0001
        /*0042*/ 	.short	0x0008
        /*0044*/ 	.byte	0x00, 0xf5, 0x21, 0x00


	//----- nvinfo : EIATTR_KPARAM_INFO
	.align		4
.L_33:
        /*0048*/ 	.byte	0x04, 0x17
        /*004a*/ 	.short	(.L_35 - .L_34)
.L_34:
        /*004c*/ 	.word	0x00000000
        /*0050*/ 	.short	0x0000
        /*0052*/ 	.short	0x0000
        /*0054*/ 	.byte	0x00, 0xf5, 0x21, 0x00


	//----- nvinfo : EIATTR_SPARSE_MMA_MASK
	.align		4
.L_35:
        /*0058*/ 	.byte	0x03, 0x50
        /*005a*/ 	.short	0x0000


	//----- nvinfo : EIATTR_MAXREG_COUNT
	.align		4
        /*005c*/ 	.byte	0x03, 0x1b
        /*005e*/ 	.short	0x00ff


	//----- nvinfo : EIATTR_MERCURY_ISA_VERSION
	.align		4
        /*0060*/ 	.byte	0x03, 0x5f
        /*0062*/ 	.short	0x0101


	//----- nvinfo : EIATTR_VRC_CTA_INIT_COUNT
	.align		4
        /*0064*/ 	.byte	0x02, 0x4a
	.zero		1
	.zero		1


	//----- nvinfo : EIATTR_EXIT_INSTR_OFFSETS
	.align		4
        /*0068*/ 	.byte	0x04, 0x1c
        /*006a*/ 	.short	(.L_37 - .L_36)


	//   ....[0]....
.L_36:
        /*006c*/ 	.word	0x000000b0


	//   ....[1]....
        /*0070*/ 	.word	0x00000680


	//----- nvinfo : EIATTR_CRS_STACK_SIZE
	.align		4
.L_37:
        /*0074*/ 	.byte	0x04, 0x1e
        /*0076*/ 	.short	(.L_39 - .L_38)
.L_38:
        /*0078*/ 	.word	0x00000000


	//----- nvinfo : EIATTR_CBANK_PARAM_SIZE
	.align		4
.L_39:
        /*007c*/ 	.byte	0x03, 0x19
        /*007e*/ 	.short	0x0028


	//----- nvinfo : EIATTR_PARAM_CBANK
	.align		4
        /*0080*/ 	.byte	0x04, 0x0a
        /*0082*/ 	.short	(.L_41 - .L_40)
	.align		4
.L_40:
        /*0084*/ 	.word	index@(.nv.constant0._Z10ntt_kernelPmS_mmm)
        /*0088*/ 	.short	0x0380
        /*008a*/ 	.short	0x0028


	//----- nvinfo : EIATTR_SW_WAR
	.align		4
.L_41:
        /*008c*/ 	.byte	0x04, 0x36
        /*008e*/ 	.short	(.L_43 - .L_42)
.L_42:
        /*0090*/ 	.word	0x00000008
.L_43:


//--------------------- .nv.info._Z18twiddle_factor_gpuPmmi --------------------------
	.section	.nv.info._Z18twiddle_factor_gpuPmmi,"",@"SHT_CUDA_INFO"
	.sectionflags	@""
	.align	4


	//----- nvinfo : EIATTR_CUDA_API_VERSION
	.align		4
        /*0000*/ 	.byte	0x04, 0x37
        /*0002*/ 	.short	(.L_45 - .L_44)
.L_44:
        /*0004*/ 	.word	0x00000082


	//----- nvinfo : EIATTR_KPARAM_INFO
	.align		4
.L_45:
        /*0008*/ 	.byte	0x04, 0x17
        /*000a*/ 	.short	(.L_47 - .L_46)
.L_46:
        /*000c*/ 	.word	0x00000000
        /*0010*/ 	.short	0x0002
        /*0012*/ 	.short	0x0010
        /*0014*/ 	.byte	0x00, 0xf0, 0x11, 0x00


	//----- nvinfo : EIATTR_KPARAM_INFO
	.align		4
.L_47:
        /*0018*/ 	.byte	0x04, 0x17
        /*001a*/ 	.short	(.L_49 - .L_48)
.L_48:
        /*001c*/ 	.word	0x00000000
        /*0020*/ 	.short	0x0001
        /*0022*/ 	.short	0x0008
        /*0024*/ 	.byte	0x00, 0xf0, 0x21, 0x00


	//----- nvinfo : EIATTR_KPARAM_INFO
	.align		4
.L_49:
        /*0028*/ 	.byte	0x04, 0x17
        /*002a*/ 	.short	(.L_51 - .L_50)
.L_50:
        /*002c*/ 	.word	0x00000000
        /*0030*/ 	.short	0x0000
        /*0032*/ 	.short	0x0000
        /*0034*/ 	.byte	0x00, 0xf5, 0x21, 0x00


	//----- nvinfo : EIATTR_SPARSE_MMA_MASK
	.align		4
.L_51:
        /*0038*/ 	.byte	0x03, 0x50
        /*003a*/ 	.short	0x0000


	//----- nvinfo : EIATTR_MAXREG_COUNT
	.align		4
        /*003c*/ 	.byte	0x03, 0x1b
        /*003e*/ 	.short	0x00ff


	//----- nvinfo : EIATTR_MERCURY_ISA_VERSION
	.align		4
        /*0040*/ 	.byte	0x03, 0x5f
        /*0042*/ 	.short	0x0101


	//----- nvinfo : EIATTR_VRC_CTA_INIT_COUNT
	.align		4
        /*0044*/ 	.byte	0x02, 0x4a
	.zero		1
	.zero		1


	//----- nvinfo : EIATTR_EXIT_INSTR_OFFSETS
	.align		4
        /*0048*/ 	.byte	0x04, 0x1c
        /*004a*/ 	.short	(.L_53 - .L_52)


	//   ....[0]....
.L_52:
        /*004c*/ 	.word	0x00000110


	//   ....[1]....
        /*0050*/ 	.word	0x00000b70


	//----- nvinfo : EIATTR_CRS_STACK_SIZE
	.align		4
.L_53:
        /*0054*/ 	.byte	0x04, 0x1e
        /*0056*/ 	.short	(.L_55 - .L_54)
.L_54:
        /*0058*/ 	.word	0x00000000


	//----- nvinfo : EIATTR_CBANK_PARAM_SIZE
	.align		4
.L_55:
        /*005c*/ 	.byte	0x03, 0x19
        /*005e*/ 	.short	0x0014


	//----- nvinfo : EIATTR_PARAM_CBANK
	.align		4
        /*0060*/ 	.byte	0x04, 0x0a
        /*0062*/ 	.short	(.L_57 - .L_56)
	.align		4
.L_56:
        /*0064*/ 	.word	index@(.nv.constant0._Z18twiddle_factor_gpuPmmi)
        /*0068*/ 	.short	0x0380
        /*006a*/ 	.short	0x0014


	//----- nvinfo : EIATTR_SW_WAR
	.align		4
.L_57:
        /*006c*/ 	.byte	0x04, 0x36
        /*006e*/ 	.short	(.L_59 - .L_58)
.L_58:
        /*0070*/ 	.word	0x00000008
.L_59:


//--------------------- .nv.info._Z15bit_reverse_gpuPmmi --------------------------
	.section	.nv.info._Z15bit_reverse_gpuPmmi,"",@"SHT_CUDA_INFO"
	.sectionflags	@""
	.align	4


	//----- nvinfo : EIATTR_CUDA_API_VERSION
	.align		4
        /*0000*/ 	.byte	0x04, 0x37
        /*0002*/ 	.short	(.L_61 - .L_60)
.L_60:
        /*0004*/ 	.word	0x00000082


	//----- nvinfo : EIATTR_KPARAM_INFO
	.align		4
.L_61:
        /*0008*/ 	.byte	0x04, 0x17
        /*000a*/ 	.short	(.L_63 - .L_62)
.L_62:
        /*000c*/ 	.word	0x00000000
        /*0010*/ 	.short	0x0002
        /*0012*/ 	.short	0x0010
        /*0014*/ 	.byte	0x00, 0xf0, 0x11, 0x00


	//----- nvinfo : EIATTR_KPARAM_INFO
	.align		4
.L_63:
        /*0018*/ 	.byte	0x04, 0x17
        /*001a*/ 	.short	(.L_65 - .L_64)
.L_64:
        /*001c*/ 	.word	0x00000000
        /*0020*/ 	.short	0x0001
        /*0022*/ 	.short	0x0008
        /*0024*/ 	.byte	0x00, 0xf0, 0x21, 0x00


	//----- nvinfo : EIATTR_KPARAM_INFO
	.align		4
.L_65:
        /*0028*/ 	.byte	0x04, 0x17
        /*002a*/ 	.short	(.L_67 - .L_66)
.L_66:
        /*002c*/ 	.word	0x00000000
        /*0030*/ 	.short	0x0000
        /*0032*/ 	.short	0x0000
        /*0034*/ 	.byte	0x00, 0xf5, 0x21, 0x00


	//----- nvinfo : EIATTR_SPARSE_MMA_MASK
	.align		4
.L_67:
        /*0038*/ 	.byte	0x03, 0x50
        /*003a*/ 	.short	0x0000


	//----- nvinfo : EIATTR_MAXREG_COUNT
	.align		4
        /*003c*/ 	.byte	0x03, 0x1b
        /*003e*/ 	.short	0x00ff


	//----- nvinfo : EIATTR_MERCURY_ISA_VERSION
	.align		4
        /*0040*/ 	.byte	0x03, 0x5f
        /*0042*/ 	.short	0x0101


	//----- nvinfo : EIATTR_VRC_CTA_INIT_COUNT
	.align		4
        /*0044*/ 	.byte	0x02, 0x4a
	.zero		1
	.zero		1


	//----- nvinfo : EIATTR_EXIT_INSTR_OFFSETS
	.align		4
        /*0048*/ 	.byte	0x04, 0x1c
        /*004a*/ 	.short	(.L_69 - .L_68)


	//   ....[0]....
.L_68:
        /*004c*/ 	.word	0x00000080


	//   ....[1]....
        /*0050*/ 	.word	0x00000990


	//   ....[2]....
        /*0054*/ 	.word	0x000009f0


	//----- nvinfo : EIATTR_CBANK_PARAM_SIZE
	.align		4
.L_69:
        /*0058*/ 	.byte	0x03, 0x19
        /*005a*/ 	.short	0x0014


	//----- nvinfo : EIATTR_PARAM_CBANK
	.align		4
        /*005c*/ 	.byte	0x04, 0x0a
        /*005e*/ 	.short	(.L_71 - .L_70)
	.align		4
.L_70:
        /*0060*/ 	.word	index@(.nv.constant0._Z15bit_reverse_gpuPmmi)
        /*0064*/ 	.short	0x0380
        /*0066*/ 	.short	0x0014


	//----- nvinfo : EIATTR_SW_WAR
	.align		4
.L_71:
        /*0068*/ 	.byte	0x04, 0x36
        /*006a*/ 	.short	(.L_73 - .L_72)
.L_72:
        /*006c*/ 	.word	0x00000008
.L_73:


//--------------------- .nv.callgraph             --------------------------
	.section	.nv.callgraph,"",@"SHT_CUDA_CALLGRAPH"
	.align	4
	.sectionentsize	8
	.align		4
        /*0000*/ 	.word	0x00000000
	.align		4
        /*0004*/ 	.word	0xffffffff
	.align		4
        /*0008*/ 	.word	0x00000000
	.align		4
        /*000c*/ 	.word	0xfffffffe
	.align		4
        /*0010*/ 	.word	0x00000000
	.align		4
        /*0014*/ 	.word	0xfffffffd
	.align		4
        /*0018*/ 	.word	0x00000000
	.align		4
        /*001c*/ 	.word	0xfffffffc


//--------------------- .text._Z10ntt_kernelPmS_mmm --------------------------
	.section	.text._Z10ntt_kernelPmS_mmm,"ax",@progbits
	.align	128
        .global         _Z10ntt_kernelPmS_mmm
        .type           _Z10ntt_kernelPmS_mmm,@function
        .size           _Z10ntt_kernelPmS_mmm,(.L_x_25 - _Z10ntt_kernelPmS_mmm)
        .other          _Z10ntt_kernelPmS_mmm,@"STO_CUDA_ENTRY STV_DEFAULT"
_Z10ntt_kernelPmS_mmm:
.text._Z10ntt_kernelPmS_mmm:
[----:B------:R-:W-:Y:S01]  /*0000*/  LDC R1, c[0x0][0x37c] ;  /* 0x0000df00ff017b82 */ /* 0x000fe20000000800 */
[----:B------:R-:W0:Y:S07]  /*0010*/  S2R R3, SR_TID.X ;  /* 0x0000000000037919 */ /* 0x000e2e0000002100 */
[----:B------:R-:W0:Y:S01]  /*0020*/  S2UR UR6, SR_CTAID.X ;  /* 0x00000000000679c3 */ /* 0x000e220000002500 */
[----:B------:R-:W1:Y:S07]  /*0030*/  LDCU.64 UR4, c[0x0][0x390] ;  /* 0x00007200ff0477ac */ /* 0x000e6e0008000a00 */
[----:B------:R-:W0:Y:S01]  /*0040*/  LDC R2, c[0x0][0x360] ;  /* 0x0000d800ff027b82 */ /* 0x000e220000000800 */
[----:B-1----:R-:W-:-:S02]  /*0050*/  USHF.R.U64 UR4, UR4, 0x1, UR5 ;  /* 0x0000000104047899 */ /* 0x002fc40008001205 */
[----:B------:R-:W-:-:S06]  /*0060*/  USHF.R.U32.HI UR5, URZ, 0x1, UR5 ;  /* 0x00000001ff057899 */ /* 0x000fcc0008011605 */
[----:B------:R-:W-:Y:S02]  /*0070*/  IMAD.U32 R0, RZ, RZ, UR5 ;  /* 0x00000005ff007e24 */ /* 0x000fe4000f8e00ff */
[----:B0-----:R-:W-:-:S05]  /*0080*/  IMAD R2, R2, UR6, R3 ;  /* 0x0000000602027c24 */ /* 0x001fca000f8e0203 */
[----:B------:R-:W-:-:S04]  /*0090*/  ISETP.LT.U32.AND P0, PT, R2, UR4, PT ;  /* 0x0000000402007c0c */ /* 0x000fc8000bf01070 */
[----:B------:R-:W-:-:S13]  /*00a0*/  ISETP.GT.U32.AND.EX P0, PT, R0, RZ, PT, P0 ;  /* 0x000000ff0000720c */ /* 0x000fda0003f04100 */
[----:B------:R-:W-:Y:S05]  /*00b0*/  @!P0 EXIT ;  /* 0x000000000000894d */ /* 0x000fea0003800000 */
[----:B------:R-:W0:Y:S01]  /*00c0*/  LDCU UR8, c[0x0][0x3a4] ;  /* 0x00007480ff0877ac */ /* 0x000e220008000800 */
[----:B------:R-:W1:Y:S01]  /*00d0*/  LDCU.64 UR6, c[0x0][0x358] ;  /* 0x00006b00ff0677ac */ /* 0x000e620008000a00 */
[----:B0-----:R-:W-:-:S05]  /*00e0*/  IMAD.U32 R5, RZ, RZ, UR8 ;  /* 0x00000008ff057e24 */ /* 0x001fca000f8e00ff */
[----:B------:R-:W-:-:S13]  /*00f0*/  ISETP.NE.U32.AND P0, PT, R5, RZ, PT ;  /* 0x000000ff0500720c */ /* 0x000fda0003f05070 */
[----:B-1----:R-:W-:Y:S05]  /*0100*/  @P0 BRA `(.L_x_0) ;  /* 0x0000000000640947 */ /* 0x002fea0003800000 */
[----:B------:R-:W0:Y:S01]  /*0110*/  LDCU UR8, c[0x0][0x3a0] ;  /* 0x00007400ff0877ac */ /* 0x000e220008000800 */
[----:B------:R-:W-:Y:S02]  /*0120*/  IMAD.MOV.U32 R10, RZ, RZ, RZ ;  /* 0x000000ffff0a7224 */ /* 0x000fe400078e00ff */
[----:B0-----:R-:W-:-:S04]  /*0130*/  IMAD.U32 R4, RZ, RZ, UR8 ;  /* 0x00000008ff047e24 */ /* 0x001fc8000f8e00ff */
[----:B------:R-:W0:Y:S01]  /*0140*/  I2F.U32.RP R0, R4 ;  /* 0x0000000400007306 */ /* 0x000e220000209000 */
[----:B------:R-:W-:-:S07]  /*0150*/  ISETP.NE.U32.AND P2, PT, R4, RZ, PT ;  /* 0x000000ff0400720c */ /* 0x000fce0003f45070 */
[----:B0-----:R-:W0:Y:S02]  /*0160*/  MUFU.RCP R0, R0 ;  /* 0x0000000000007308 */ /* 0x001e240000001000 */
[----:B0-----:R-:W-:-:S06]  /*0170*/  IADD3 R6, PT, PT, R0, 0xffffffe, RZ ;  /* 0x0ffffffe00067810 */ /* 0x001fcc0007ffe0ff */
[----:B------:R0:W1:Y:S02]  /*0180*/  F2I.FTZ.U32.TRUNC.NTZ R7, R6 ;  /* 0x0000000600077305 */ /* 0x000064000021f000 */
[----:B0-----:R-:W-:Y:S02]  /*0190*/  IMAD.MOV.U32 R6, RZ, RZ, RZ ;  /* 0x000000ffff067224 */ /* 0x001fe400078e00ff */
[----:B-1----:R-:W-:-:S04]  /*01a0*/  IMAD R8, R7, R4, RZ ;  /* 0x0000000407087224 */ /* 0x002fc800078e02ff */
[----:B------:R-:W-:-:S04]  /*01b0*/  IMAD.MOV R9, RZ, RZ, -R8 ;  /* 0x000000ffff097224 */ /* 0x000fc800078e0a08 */
[----:B------:R-:W-:-:S04]  /*01c0*/  IMAD.HI.U32 R7, R7, R9, R6 ;  /* 0x0000000907077227 */ /* 0x000fc800078e0006 */
[----:B------:R-:W-:Y:S02]  /*01d0*/  IMAD.MOV.U32 R9, RZ, RZ, RZ ;  /* 0x000000ffff097224 */ /* 0x000fe400078e00ff */
[----:B------:R-:W-:-:S04]  /*01e0*/  IMAD.HI.U32 R8, R7, R2, RZ ;  /* 0x0000000207087227 */ /* 0x000fc800078e00ff */
[----:B------:R-:W-:-:S04]  /*01f0*/  IMAD.MOV R7, RZ, RZ, -R8 ;  /* 0x000000ffff077224 */ /* 0x000fc800078e0a08 */
[----:B------:R-:W-:-:S05]  /*0200*/  IMAD R7, R4, R7, R2 ;  /* 0x0000000704077224 */ /* 0x000fca00078e0202 */
[----:B------:R-:W-:-:S13]  /*0210*/  ISETP.GE.U32.AND P0, PT, R7, R4, PT ;  /* 0x000000040700720c */ /* 0x000fda0003f06070 */
[----:B------:R-:W-:Y:S01]  /*0220*/  @P0 IADD3 R7, PT, PT, R7, -R4, RZ ;  /* 0x8000000407070210 */ /* 0x000fe20007ffe0ff */
[----:B------:R-:W-:-:S03]  /*0230*/  @P0 VIADD R8, R8, 0x1 ;  /* 0x0000000108080836 */ /* 0x000fc60000000000 */
[----:B------:R-:W-:-:S13]  /*0240*/  ISETP.GE.U32.AND P1, PT, R7, R4, PT ;  /* 0x000000040700720c */ /* 0x000fda0003f26070 */
[----:B------:R-:W-:Y:S01]  /*0250*/  @P1 VIADD R8, R8, 0x1 ;  /* 0x0000000108081836 */ /* 0x000fe20000000000 */
[----:B------:R-:W-:-:S04]  /*0260*/  @!P2 LOP3.LUT R8, RZ, R4, RZ, 0x33, !PT ;  /* 0x00000004ff08a212 */ /* 0x000fc800078e33ff */
[----:B------:R-:W-:-:S05]  /*0270*/  IADD3 R11, PT, PT, -R8, RZ, RZ ;  /* 0x000000ff080b7210 */ /* 0x000fca0007ffe1ff */
[----:B------:R-:W-:Y:S01]  /*0280*/  IMAD R11, R4, R11, R2 ;  /* 0x0000000b040b7224 */ /* 0x000fe200078e0202 */
[----:B------:R-:W-:Y:S06]  /*0290*/  BRA `(.L_x_1) ;  /* 0x00000000002c7947 */ /* 0x000fec0003800000 */
.L_x_0:
[----:B------:R-:W-:-:S07]  /*02a0*/  MOV R0, 0x2c0 ;  /* 0x000002c000007802 */ /* 0x000fce0000000f00 */
[----:B------:R-:W-:Y:S05]  /*02b0*/  CALL.REL.NOINC `($__internal_0_$__cuda_sm20_div_u64) ;  /* 0x0000000000f47944 */ /* 0x000fea0003c00000 */
[----:B------:R-:W0:Y:S01]  /*02c0*/  LDC.64 R4, c[0x0][0x3a0] ;  /* 0x0000e800ff047b82 */ /* 0x000e220000000a00 */
[----:B------:R-:W-:-:S04]  /*02d0*/  IADD3 R13, P0, PT, RZ, -R8, RZ ;  /* 0x80000008ff0d7210 */ /* 0x000fc80007f1e0ff */
[----:B------:R-:W-:-:S05]  /*02e0*/  IADD3.X R3, PT, PT, RZ, ~R9, RZ, P0, !PT ;  /* 0x80000009ff037210 */ /* 0x000fca00007fe4ff */
[-C--:B0-----:R-:W-:Y:S02]  /*02f0*/  IMAD R0, R3, R4.reuse, RZ ;  /* 0x0000000403007224 */ /* 0x081fe400078e02ff */
[----:B------:R-:W-:Y:S02]  /*0300*/  IMAD.MOV.U32 R3, RZ, RZ, RZ ;  /* 0x000000ffff037224 */ /* 0x000fe400078e00ff */
[----:B------:R-:W-:-:S04]  /*0310*/  IMAD.WIDE.U32 R6, R13, R4, R2 ;  /* 0x000000040d067225 */ /* 0x000fc800078e0002 */
[----:B------:R-:W-:Y:S02]  /*0320*/  IMAD R13, R13, R5, R0 ;  /* 0x000000050d0d7224 */ /* 0x000fe400078e0200 */
[----:B------:R-:W-:-:S03]  /*0330*/  IMAD.MOV.U32 R11, RZ, RZ, R6 ;  /* 0x000000ffff0b7224 */ /* 0x000fc600078e0006 */
[----:B------:R-:W-:-:S07]  /*0340*/  IADD3 R10, PT, PT, R7, R13, RZ ;  /* 0x0000000d070a7210 */ /* 0x000fce0007ffe0ff */
.L_x_1:
[----:B------:R-:W0:Y:S01]  /*0350*/  LDC.64 R14, c[0x0][0x398] ;  /* 0x0000e600ff0e7b82 */ /* 0x000e220000000a00 */
[-C--:B------:R-:W-:Y:S01]  /*0360*/  IMAD R0, R9, R4.reuse, RZ ;  /* 0x0000000409007224 */ /* 0x080fe200078e02ff */
[----:B------:R-:W1:Y:S01]  /*0370*/  LDCU.128 UR8, c[0x0][0x380] ;  /* 0x00007000ff0877ac */ /* 0x000e620008000c00 */
[----:B------:R-:W-:-:S04]  /*0380*/  IMAD.WIDE.U32 R6, R8, R4, RZ ;  /* 0x0000000408067225 */ /* 0x000fc800078e00ff */
[----:B------:R-:W-:Y:S01]  /*0390*/  IMAD R9, R8, R5, R0 ;  /* 0x0000000508097224 */ /* 0x000fe200078e0200 */
[----:B------:R-:W-:Y:S01]  /*03a0*/  LEA R0, P0, R6, R11, 0x1 ;  /* 0x0000000b06007211 */ /* 0x000fe200078008ff */
[----:B------:R-:W-:Y:S02]  /*03b0*/  IMAD.MOV.U32 R8, RZ, RZ, R2 ;  /* 0x000000ffff087224 */ /* 0x000fe400078e0002 */
[----:B------:R-:W-:Y:S02]  /*03c0*/  IMAD.IADD R7, R7, 0x1, R9 ;  /* 0x0000000107077824 */ /* 0x000fe400078e0209 */
[----:B------:R-:W-:-:S03]  /*03d0*/  HFMA2 R9, -RZ, RZ, 0, 0 ;  /* 0x00000000ff097431 */ /* 0x000fc600000001ff */
[----:B------:R-:W-:Y:S02]  /*03e0*/  LEA.HI.X R7, R6, R10, R7, 0x1, P0 ;  /* 0x0000000a06077211 */ /* 0x000fe400000f0c07 */
[----:B-1----:R-:W-:Y:S01]  /*03f0*/  LEA R6, P0, R0, UR8, 0x3 ;  /* 0x0000000800067c11 */ /* 0x002fe2000f8018ff */
[----:B0-----:R-:W-:-:S03]  /*0400*/  IMAD R12, R14, UR5, RZ ;  /* 0x000000050e0c7c24 */ /* 0x001fc6000f8e02ff */
[----:B------:R-:W-:Y:S01]  /*0410*/  LEA.HI.X R7, R0, UR9, R7, 0x3, P0 ;  /* 0x0000000900077c11 */ /* 0x000fe200080f1c07 */
[----:B------:R-:W-:Y:S01]  /*0420*/  IMAD.WIDE.U32 R8, R14, UR4, R8 ;  /* 0x000000040e087c25 */ /* 0x000fe2000f8e0008 */
[----:B------:R-:W-:-:S03]  /*0430*/  LEA R2, P0, R4, R6, 0x3 ;  /* 0x0000000604027211 */ /* 0x000fc600078018ff */
[----:B------:R-:W-:Y:S01]  /*0440*/  IMAD R3, R15, UR4, R12 ;  /* 0x000000040f037c24 */ /* 0x000fe2000f8e020c */
[----:B------:R-:W-:-:S03]  /*0450*/  LEA R12, P1, R8, UR10, 0x3 ;  /* 0x0000000a080c7c11 */ /* 0x000fc6000f8218ff */
[----:B------:R-:W-:-:S05]  /*0460*/  IMAD.IADD R3, R9, 0x1, R3 ;  /* 0x0000000109037824 */ /* 0x000fca00078e0203 */
[----:B------:R-:W-:Y:S02]  /*0470*/  LEA.HI.X R13, R8, UR11, R3, 0x3, P1 ;  /* 0x0000000b080d7c11 */ /* 0x000fe400088f1c03 */
[----:B------:R-:W-:Y:S02]  /*0480*/  LEA.HI.X R3, R4, R7, R5, 0x3, P0 ;  /* 0x0000000704037211 */ /* 0x000fe400000f1c05 */
[----:B------:R-:W2:Y:S04]  /*0490*/  LDG.E.64 R4, desc[UR6][R6.64] ;  /* 0x0000000606047981 */ /* 0x000ea8000c1e1b00 */
[----:B------:R-:W3:Y:S04]  /*04a0*/  LDG.E.64 R8, desc[UR6][R12.64] ;  /* 0x000000060c087981 */ /* 0x000ee8000c1e1b00 */
[----:B------:R-:W3:Y:S02]  /*04b0*/  LDG.E.64 R10, desc[UR6][R2.64] ;  /* 0x00000006020a7981 */ /* 0x000ee4000c1e1b00 */
[----:B---3--:R-:W-:-:S02]  /*04c0*/  IMAD R11, R11, R8, RZ ;  /* 0x000000080b0b7224 */ /* 0x008fc400078e02ff */
[----:B------:R-:W-:-:S04]  /*04d0*/  IMAD.WIDE.U32 R14, R10, R8, RZ ;  /* 0x000000080a0e7225 */ /* 0x000fc800078e00ff */
[----:B------:R-:W-:Y:S01]  /*04e0*/  IMAD R11, R9, R10, R11 ;  /* 0x0000000a090b7224 */ /* 0x000fe200078e020b */
[----:B------:R-:W-:-:S03]  /*04f0*/  ISETP.GE.U32.AND P0, PT, R14, 0x1, PT ;  /* 0x000000010e00780c */ /* 0x000fc60003f06070 */
[----:B------:R-:W-:Y:S01]  /*0500*/  IMAD.IADD R0, R15, 0x1, R11 ;  /* 0x000000010f007824 */ /* 0x000fe200078e020b */
[----:B------:R-:W-:-:S04]  /*0510*/  IADD3 R9, P1, PT, R14, -0x1, RZ ;  /* 0xffffffff0e097810 */ /* 0x000fc80007f3e0ff */
[----:B------:R-:W-:Y:S02]  /*0520*/  ISETP.GE.U32.AND.EX P0, PT, R0, -0x1, PT, P0 ;  /* 0xffffffff0000780c */ /* 0x000fe40003f06100 */
[----:B------:R-:W-:Y:S02]  /*0530*/  IADD3.X R11, PT, PT, RZ, R0, RZ, P1, !PT ;  /* 0x00000000ff0b7210 */ /* 0x000fe40000ffe4ff */
[----:B------:R-:W-:Y:S02]  /*0540*/  SEL R9, R14, R9, !P0 ;  /* 0x000000090e097207 */ /* 0x000fe40004000000 */
[----:B------:R-:W-:Y:S02]  /*0550*/  SEL R11, R0, R11, !P0 ;  /* 0x0000000b000b7207 */ /* 0x000fe40004000000 */
[CC--:B--2---:R-:W-:Y:S02]  /*0560*/  IADD3 R13, P0, PT, R4.reuse, R9.reuse, RZ ;  /* 0x00000009040d7210 */ /* 0x0c4fe40007f1e0ff */
[----:B------:R-:W-:-:S03]  /*0570*/  IADD3 R9, P1, PT, R4, -R9, RZ ;  /* 0x8000000904097210 */ /* 0x000fc60007f3e0ff */
[--C-:B------:R-:W-:Y:S01]  /*0580*/  IMAD.X R10, R5, 0x1, R11.reuse, P0 ;  /* 0x00000001050a7824 */ /* 0x100fe200000e060b */
[----:B------:R-:W-:Y:S01]  /*0590*/  IADD3 R8, P2, PT, R9, -0x1, RZ ;  /* 0xffffffff09087810 */ /* 0x000fe20007f5e0ff */
[----:B------:R-:W-:Y:S01]  /*05a0*/  IMAD.X R11, R5, 0x1, ~R11, P1 ;  /* 0x00000001050b7824 */ /* 0x000fe200008e0e0b */
[C---:B------:R-:W-:Y:S02]  /*05b0*/  ISETP.GE.U32.AND P0, PT, R13.reuse, 0x1, PT ;  /* 0x000000010d00780c */ /* 0x040fe40003f06070 */
[----:B------:R-:W-:Y:S02]  /*05c0*/  IADD3 R4, P3, PT, R13, -0x1, RZ ;  /* 0xffffffff0d047810 */ /* 0x000fe40007f7e0ff */
[----:B------:R-:W-:Y:S01]  /*05d0*/  ISETP.GE.U32.AND P1, PT, R9, 0x1, PT ;  /* 0x000000010900780c */ /* 0x000fe20003f26070 */
[----:B------:R-:W-:Y:S01]  /*05e0*/  IMAD.X R0, RZ, RZ, R11, P2 ;  /* 0x000000ffff007224 */ /* 0x000fe200010e060b */
[----:B------:R-:W-:Y:S02]  /*05f0*/  ISETP.GE.U32.AND.EX P0, PT, R10, -0x1, PT, P0 ;  /* 0xffffffff0a00780c */ /* 0x000fe40003f06100 */
[----:B------:R-:W-:-:S02]  /*0600*/  IADD3.X R5, PT, PT, RZ, R10, RZ, P3, !PT ;  /* 0x0000000aff057210 */ /* 0x000fc40001ffe4ff */
[----:B------:R-:W-:Y:S02]  /*0610*/  ISETP.GE.U32.AND.EX P1, PT, R11, -0x1, PT, P1 ;  /* 0xffffffff0b00780c */ /* 0x000fe40003f26110 */
[----:B------:R-:W-:Y:S02]  /*0620*/  SEL R4, R13, R4, !P0 ;  /* 0x000000040d047207 */ /* 0x000fe40004000000 */
[----:B------:R-:W-:Y:S02]  /*0630*/  SEL R5, R10, R5, !P0 ;  /* 0x000000050a057207 */ /* 0x000fe40004000000 */
[----:B------:R-:W-:Y:S02]  /*0640*/  SEL R8, R9, R8, !P1 ;  /* 0x0000000809087207 */ /* 0x000fe40004800000 */
[----:B------:R-:W-:Y:S01]  /*0650*/  SEL R9, R11, R0, !P1 ;  /* 0x000000000b097207 */ /* 0x000fe20004800000 */
[----:B------:R-:W-:Y:S04]  /*0660*/  STG.E.64 desc[UR6][R6.64], R4 ;  /* 0x0000000406007986 */ /* 0x000fe8000c101b06 */
[----:B------:R-:W-:Y:S01]  /*0670*/  STG.E.64 desc[UR6][R2.64], R8 ;  /* 0x0000000802007986 */ /* 0x000fe2000c101b06 */
[----:B------:R-:W-:Y:S05]  /*0680*/  EXIT ;  /* 0x000000000000794d */ /* 0x000fea0003800000 */
        .weak           $__internal_0_$__cuda_sm20_div_u64
        .type           $__internal_0_$__cuda_sm20_div_u64,@function
        .size           $__internal_0_$__cuda_sm20_div_u64,(.L_x_25 - $__internal_0_$__cuda_sm20_div_u64)
$__internal_0_$__cuda_sm20_div_u64:
[----:B------:R-:W0:Y:S01]  /*0690*/  LDCU.64 UR8, c[0x0][0x3a0] ;  /* 0x00007400ff0877ac */ /* 0x000e220008000a00 */
[----:B------:R-:W1:Y:S01]  /*06a0*/  LDC.64 R4, c[0x0][0x3a0] ;  /* 0x0000e800ff047b82 */ /* 0x000e620000000a00 */
[----:B0-----:R-:W0:Y:S08]  /*06b0*/  I2F.U64.RP R10, UR8 ;  /* 0x00000008000a7d12 */ /* 0x001e300008309000 */
[----:B0-----:R-:W0:Y:S02]  /*06c0*/  MUFU.RCP R10, R10 ;  /* 0x0000000a000a7308 */ /* 0x001e240000001000 */
[----:B0-----:R-:W-:-:S06]  /*06d0*/  VIADD R6, R10, 0x1ffffffe ;  /* 0x1ffffffe0a067836 */ /* 0x001fcc0000000000 */
[----:B------:R-:W1:Y:S02]  /*06e0*/  F2I.U64.TRUNC R6, R6 ;  /* 0x0000000600067311 */ /* 0x000e64000020d800 */
[----:B-1----:R-:W-:-:S04]  /*06f0*/  IMAD.WIDE.U32 R8, R6, R4, RZ ;  /* 0x0000000406087225 */ /* 0x002fc800078e00ff */
[----:B------:R-:W-:Y:S01]  /*0700*/  IMAD R9, R6, R5, R9 ;  /* 0x0000000506097224 */ /* 0x000fe200078e0209 */
[----:B------:R-:W-:-:S03]  /*0710*/  IADD3 R11, P0, PT, RZ, -R8, RZ ;  /* 0x80000008ff0b7210 */ /* 0x000fc60007f1e0ff */
[----:B------:R-:W-:Y:S02]  /*0720*/  IMAD R9, R7, R4, R9 ;  /* 0x0000000407097224 */ /* 0x000fe400078e0209 */
[----:B------:R-:W-:-:S03]  /*0730*/  IMAD.HI.U32 R8, R6, R11, RZ ;  /* 0x0000000b06087227 */ /* 0x000fc600078e00ff */
[----:B------:R-:W-:Y:S01]  /*0740*/  IADD3.X R13, PT, PT, RZ, ~R9, RZ, P0, !PT ;  /* 0x80000009ff0d7210 */ /* 0x000fe200007fe4ff */
[----:B------:R-:W-:-:S04]  /*0750*/  IMAD.MOV.U32 R9, RZ, RZ, R6 ;  /* 0x000000ffff097224 */ /* 0x000fc800078e0006 */
[----:B------:R-:W-:-:S04]  /*0760*/  IMAD.WIDE.U32 R8, P0, R6, R13, R8 ;  /* 0x0000000d06087225 */ /* 0x000fc80007800008 */
[C---:B------:R-:W-:Y:S02]  /*0770*/  IMAD R15, R7.reuse, R13, RZ ;  /* 0x0000000d070f7224 */ /* 0x040fe400078e02ff */
[----:B------:R-:W-:-:S04]  /*0780*/  IMAD.HI.U32 R8, P1, R7, R11, R8 ;  /* 0x0000000b07087227 */ /* 0x000fc80007820008 */
[----:B------:R-:W-:Y:S01]  /*0790*/  IMAD.HI.U32 R13, R7, R13, RZ ;  /* 0x0000000d070d7227 */ /* 0x000fe200078e00ff */
[----:B------:R-:W-:-:S03]  /*07a0*/  IADD3 R9, P2, PT, R15, R8, RZ ;  /* 0x000000080f097210 */ /* 0x000fc60007f5e0ff */
[----:B------:R-:W-:Y:S02]  /*07b0*/  IMAD.X R8, R13, 0x1, R7, P0 ;  /* 0x000000010d087824 */ /* 0x000fe400000e0607 */
[----:B------:R-:W-:-:S03]  /*07c0*/  IMAD.WIDE.U32 R6, R9, R4, RZ ;  /* 0x0000000409067225 */ /* 0x000fc600078e00ff */
[----:B------:R-:W-:Y:S01]  /*07d0*/  IADD3.X R11, PT, PT, RZ, RZ, R8, P2, P1 ;  /* 0x000000ffff0b7210 */ /* 0x000fe200017e2408 */
[----:B------:R-:W-:Y:S01]  /*07e0*/  IMAD R7, R9, R5, R7 ;  /* 0x0000000509077224 */ /* 0x000fe200078e0207 */
[----:B------:R-:W-:-:S03]  /*07f0*/  IADD3 R13, P0, PT, RZ, -R6, RZ ;  /* 0x80000006ff0d7210 */ /* 0x000fc60007f1e0ff */
[----:B------:R-:W-:Y:S02]  /*0800*/  IMAD R7, R11, R4, R7 ;  /* 0x000000040b077224 */ /* 0x000fe400078e0207 */
[----:B------:R-:W-:-:S03]  /*0810*/  IMAD.HI.U32 R8, R9, R13, RZ ;  /* 0x0000000d09087227 */ /* 0x000fc600078e00ff */
[----:B------:R-:W-:Y:S01]  /*0820*/  IADD3.X R6, PT, PT, RZ, ~R7, RZ, P0, !PT ;  /* 0x80000007ff067210 */ /* 0x000fe200007fe4ff */
[----:B------:R-:W-:-:S04]  /*0830*/  IMAD.MOV.U32 R7, RZ, RZ, RZ ;  /* 0x000000ffff077224 */ /* 0x000fc800078e00ff */
[----:B------:R-:W-:-:S04]  /*0840*/  IMAD.WIDE.U32 R8, P0, R9, R6, R8 ;  /* 0x0000000609087225 */ /* 0x000fc80007800008 */
[C---:B------:R-:W-:Y:S02]  /*0850*/  IMAD R10, R11.reuse, R6, RZ ;  /* 0x000000060b0a7224 */ /* 0x040fe400078e02ff */
[----:B------:R-:W-:-:S04]  /*0860*/  IMAD.HI.U32 R9, P1, R11, R13, R8 ;  /* 0x0000000d0b097227 */ /* 0x000fc80007820008 */
[----:B------:R-:W-:Y:S01]  /*0870*/  IMAD.HI.U32 R8, R11, R6, RZ ;  /* 0x000000060b087227 */ /* 0x000fe200078e00ff */
[----:B------:R-:W-:-:S03]  /*0880*/  IADD3 R9, P2, PT, R10, R9, RZ ;  /* 0x000000090a097210 */ /* 0x000fc60007f5e0ff */
[----:B------:R-:W-:Y:S02]  /*0890*/  IMAD.X R11, R8, 0x1, R11, P0 ;  /* 0x00000001080b7824 */ /* 0x000fe400000e060b */
[----:B------:R-:W-:-:S03]  /*08a0*/  IMAD.HI.U32 R6, R9, R2, RZ ;  /* 0x0000000209067227 */ /* 0x000fc600078e00ff */
[----:B------:R-:W-:Y:S01]  /*08b0*/  IADD3.X R11, PT, PT, RZ, RZ, R11, P2, P1 ;  /* 0x000000ffff0b7210 */ /* 0x000fe200017e240b */
[----:B------:R-:W-:-:S04]  /*08c0*/  IMAD.WIDE.U32 R6, RZ, R9, R6 ;  /* 0x00000009ff067225 */ /* 0x000fc800078e0006 */
[----:B------:R-:W-:-:S05]  /*08d0*/  IMAD.HI.U32 R6, P0, R11, R2, R6 ;  /* 0x000000020b067227 */ /* 0x000fca0007800006 */
[----:B------:R-:W-:Y:S02]  /*08e0*/  IADD3 R9, P1, PT, RZ, R6, RZ ;  /* 0x00000006ff097210 */ /* 0x000fe40007f3e0ff */
[----:B------:R-:W-:-:S03]  /*08f0*/  IADD3.X R8, PT, PT, RZ, RZ, RZ, P0, !PT ;  /* 0x000000ffff087210 */ /* 0x000fc600007fe4ff */
[----:B------:R-:W-:-:S04]  /*0900*/  IMAD.WIDE.U32 R6, R9, R4, RZ ;  /* 0x0000000409067225 */ /* 0x000fc800078e00ff */
[----:B------:R-:W-:Y:S01]  /*0910*/  IMAD.X R11, RZ, RZ, R8, P1 ;  /* 0x000000ffff0b7224 */ /* 0x000fe200008e0608 */
[----:B------:R-:W-:Y:S01]  /*0920*/  IADD3 R15, P1, PT, -R6, R2, RZ ;  /* 0x00000002060f7210 */ /* 0x000fe20007f3e1ff */
[C---:B------:R-:W-:Y:S01]  /*0930*/  IMAD R7, R9.reuse, R5, R7 ;  /* 0x0000000509077224 */ /* 0x040fe200078e0207 */
[----:B------:R-:W-:Y:S02]  /*0940*/  IADD3 R6, P2, PT, R9, 0x1, RZ ;  /* 0x0000000109067810 */ /* 0x000fe40007f5e0ff */
[-C--:B------:R-:W-:Y:S01]  /*0950*/  ISETP.GE.U32.AND P0, PT, R15, R4.reuse, PT ;  /* 0x000000040f00720c */ /* 0x080fe20003f06070 */
[-C--:B------:R-:W-:Y:S02]  /*0960*/  IMAD R7, R11, R4.reuse, R7 ;  /* 0x000000040b077224 */ /* 0x080fe400078e0207 */
[----:B------:R-:W-:Y:S02]  /*0970*/  IMAD.X R8, RZ, RZ, R11, P2 ;  /* 0x000000ffff087224 */ /* 0x000fe400010e060b */
[----:B------:R-:W-:Y:S01]  /*0980*/  IMAD.X R12, RZ, RZ, ~R7, P1 ;  /* 0x000000ffff0c7224 */ /* 0x000fe200008e0e07 */
[----:B------:R-:W-:-:S04]  /*0990*/  IADD3 R13, P1, PT, R15, -R4, RZ ;  /* 0x800000040f0d7210 */ /* 0x000fc80007f3e0ff */
[CC--:B------:R-:W-:Y:S02]  /*09a0*/  ISETP.GE.U32.AND.EX P0, PT, R12.reuse, R5.reuse, PT, P0 ;  /* 0x000000050c00720c */ /* 0x0c0fe40003f06100 */
[----:B------:R-:W-:Y:S02]  /*09b0*/  IADD3.X R10, PT, PT, R12, ~R5, RZ, P1, !PT ;  /* 0x800000050c0a7210 */ /* 0x000fe40000ffe4ff */
[----:B------:R-:W-:Y:S02]  /*09c0*/  SEL R7, R6, R9, P0 ;  /* 0x0000000906077207 */ /* 0x000fe40000000000 */
[----:B------:R-:W-:Y:S02]  /*09d0*/  SEL R13, R13, R15, P0 ;  /* 0x0000000f0d0d7207 */ /* 0x000fe40000000000 */
[----:B------:R-:W-:Y:S02]  /*09e0*/  SEL R6, R8, R11, P0 ;  /* 0x0000000b08067207 */ /* 0x000fe40000000000 */
[----:B------:R-:W-:-:S02]  /*09f0*/  IADD3 R8, P2, PT, R7, 0x1, RZ ;  /* 0x0000000107087810 */ /* 0x000fc40007f5e0ff */
[----:B------:R-:W-:Y:S02]  /*0a00*/  SEL R10, R10, R12, P0 ;  /* 0x0000000c0a0a7207 */ /* 0x000fe40000000000 */
[----:B------:R-:W-:Y:S01]  /*0a10*/  ISETP.GE.U32.AND P0, PT, R13, R4, PT ;  /* 0x000000040d00720c */ /* 0x000fe20003f06070 */
[----:B------:R-:W-:Y:S01]  /*0a20*/  IMAD.X R9, RZ, RZ, R6, P2 ;  /* 0x000000ffff097224 */ /* 0x000fe200010e0606 */
[----:B------:R-:W-:Y:S02]  /*0a30*/  ISETP.NE.U32.AND P1, PT, R4, RZ, PT ;  /* 0x000000ff0400720c */ /* 0x000fe40003f25070 */
[----:B------:R-:W-:Y:S02]  /*0a40*/  ISETP.GE.U32.AND.EX P0, PT, R10, R5, PT, P0 ;  /* 0x000000050a00720c */ /* 0x000fe40003f06100 */
[----:B------:R-:W-:Y:S01]  /*0a50*/  ISETP.NE.AND.EX P1, PT, R5, RZ, PT, P1 ;  /* 0x000000ff0500720c */ /* 0x000fe20003f25310 */
[----:B------:R-:W-:Y:S01]  /*0a60*/  IMAD.MOV.U32 R5, RZ, RZ, 0x0 ;  /* 0x00000000ff057424 */ /* 0x000fe200078e00ff */
[----:B------:R-:W-:-:S02]  /*0a70*/  MOV R4, R0 ;  /* 0x0000000000047202 */ /* 0x000fc40000000f00 */
[----:B------:R-:W-:Y:S02]  /*0a80*/  SEL R8, R8, R7, P0 ;  /* 0x0000000708087207 */ /* 0x000fe40000000000 */
[----:B------:R-:W-:Y:S02]  /*0a90*/  SEL R9, R9, R6, P0 ;  /* 0x0000000609097207 */ /* 0x000fe40000000000 */
[----:B------:R-:W-:Y:S02]  /*0aa0*/  SEL R8, R8, 0xffffffff, P1 ;  /* 0xffffffff08087807 */ /* 0x000fe40000800000 */
[----:B------:R-:W-:Y:S01]  /*0ab0*/  SEL R9, R9, 0xffffffff, P1 ;  /* 0xffffffff09097807 */ /* 0x000fe20000800000 */
[----:B------:R-:W-:Y:S06]  /*0ac0*/  RET.REL.NODEC R4 `(_Z10ntt_kernelPmS_mmm) ;  /* 0xfffffff4044c7950 */ /* 0x000fec0003c3ffff */
.L_x_2:
[----:B------:R-:W-:-:S00]  /*0ad0*/  BRA `(.L_x_2) ;  /* 0xfffffffc00fc7947 */ /* 0x000fc0000383ffff */
[----:B------:R-:W-:-:S00]  /*0ae0*/  NOP ;  /* 0x0000000000007918 */ /* 0x000fc00000000000 */
        /* <DEDUP_REMOVED lines=9> */
.L_x_25:


//--------------------- .text._Z18twiddle_factor_gpuPmmi --------------------------
	.section	.text._Z18twiddle_factor_gpuPmmi,"ax",@progbits
	.align	128
        .global         _Z18twiddle_factor_gpuPmmi
        .type           _Z18twiddle_factor_gpuPmmi,@function
        .size           _Z18twiddle_factor_gpuPmmi,(.L_x_27 - _Z18twiddle_factor_gpuPmmi)
        .other          _Z18twiddle_factor_gpuPmmi,@"STO_CUDA_ENTRY STV_DEFAULT"
_Z18twiddle_factor_gpuPmmi:
.text._Z18twiddle_factor_gpuPmmi:
[----:B------:R-:W-:Y:S01]  /*0000*/  LDC R1, c[0x0][0x37c] ;  /* 0x0000df00ff017b82 */ /* 0x000fe20000000800 */
[----:B------:R-:W0:Y:S01]  /*0010*/  S2R R2, SR_TID.X ;  /* 0x0000000000027919 */ /* 0x000e220000002100 */
[----:B------:R-:W1:Y:S06]  /*0020*/  LDCU.64 UR6, c[0x0][0x388] ;  /* 0x00007100ff0677ac */ /* 0x000e6c0008000a00 */
[----:B------:R-:W0:Y:S01]  /*0030*/  S2UR UR9, SR_CTAID.X ;  /* 0x00000000000979c3 */ /* 0x000e220000002500 */
[----:B------:R-:W2:Y:S07]  /*0040*/  LDCU UR4, c[0x0][0x390] ;  /* 0x00007200ff0477ac */ /* 0x000eae0008000800 */
[----:B------:R-:W0:Y:S01]  /*0050*/  LDC R3, c[0x0][0x360] ;  /* 0x0000d800ff037b82 */ /* 0x000e220000000800 */
[----:B-1----:R-:W-:-:S02]  /*0060*/  USHF.R.U32.HI UR10, URZ, 0x1, UR7 ;  /* 0x00000001ff0a7899 */ /* 0x002fc40008011607 */
[----:B------:R-:W-:Y:S02]  /*0070*/  USHF.R.U64 UR7, UR6, 0x1, UR7 ;  /* 0x0000000106077899 */ /* 0x000fe40008001207 */
[----:B--2---:R-:W-:Y:S02]  /*0080*/  USHF.R.S32.HI UR6, URZ, 0x1f, UR4 ;  /* 0x0000001fff067899 */ /* 0x004fe40008011404 */
[----:B------:R-:W-:Y:S02]  /*0090*/  UIMAD UR8, UR10, UR4, URZ ;  /* 0x000000040a0872a4 */ /* 0x000fe4000f8e02ff */
[----:B------:R-:W-:Y:S02]  /*00a0*/  UIMAD.WIDE.U32 UR4, UR7, UR4, URZ ;  /* 0x00000004070472a5 */ /* 0x000fe4000f8e00ff */
[----:B------:R-:W-:-:S04]  /*00b0*/  UIMAD UR6, UR6, UR7, UR8 ;  /* 0x00000007060672a4 */ /* 0x000fc8000f8e0208 */
[----:B------:R-:W-:Y:S01]  /*00c0*/  UIADD3 UR5, UPT, UPT, UR5, UR6, URZ ;  /* 0x0000000605057290 */ /* 0x000fe2000fffe0ff */
[----:B0-----:R-:W-:-:S05]  /*00d0*/  IMAD R2, R3, UR9, R2 ;  /* 0x0000000903027c24 */ /* 0x001fca000f8e0202 */
[----:B------:R-:W-:Y:S01]  /*00e0*/  IMAD.U32 R0, RZ, RZ, UR5 ;  /* 0x00000005ff007e24 */ /* 0x000fe2000f8e00ff */
[----:B------:R-:W-:-:S04]  /*00f0*/  ISETP.LT.U32.AND P0, PT, R2, UR4, PT ;  /* 0x0000000402007c0c */ /* 0x000fc8000bf01070 */
[----:B------:R-:W-:-:S13]  /*0100*/  ISETP.GT.U32.AND.EX P0, PT, R0, RZ, PT, P0 ;  /* 0x000000ff0000720c */ /* 0x000fda0003f04100 */
[----:B------:R-:W-:Y:S05]  /*0110*/  @!P0 EXIT ;  /* 0x000000000000894d */ /* 0x000fea0003800000 */
[----:B------:R-:W-:-:S09]  /*0120*/  ULOP3.LUT UP0, URZ, UR10, 0x7fffffff, URZ, 0xc0, !UPT ;  /* 0x7fffffff0aff7892 */ /* 0x000fd2000f80c0ff */
[----:B------:R-:W-:Y:S05]  /*0130*/  BRA.U UP0, `(.L_x_3) ;  /* 0x0000000100607547 */ /* 0x000fea000b800000 */
[----:B------:R-:W0:Y:S01]  /*0140*/  I2F.U32.RP R0, UR7 ;  /* 0x0000000700007d06 */ /* 0x000e220008209000 */
[----:B------:R-:W-:Y:S01]  /*0150*/  ISETP.NE.U32.AND P2, PT, RZ, UR7, PT ;  /* 0x00000007ff007c0c */ /* 0x000fe2000bf45070 */
[----:B------:R-:W-:-:S06]  /*0160*/  IMAD.MOV.U32 R12, RZ, RZ, RZ ;  /* 0x000000ffff0c7224 */ /* 0x000fcc00078e00ff */
[----:B0-----:R-:W0:Y:S02]  /*0170*/  MUFU.RCP R0, R0 ;  /* 0x0000000000007308 */ /* 0x001e240000001000 */
[----:B0-----:R-:W-:-:S06]  /*0180*/  VIADD R4, R0, 0xffffffe ;  /* 0x0ffffffe00047836 */ /* 0x001fcc0000000000 */
[----:B------:R0:W1:Y:S02]  /*0190*/  F2I.FTZ.U32.TRUNC.NTZ R5, R4 ;  /* 0x0000000400057305 */ /* 0x000064000021f000 */
[----:B0-----:R-:W-:Y:S01]  /*01a0*/  IMAD.MOV.U32 R4, RZ, RZ, RZ ;  /* 0x000000ffff047224 */ /* 0x001fe200078e00ff */
[----:B-1----:R-:W-:-:S05]  /*01b0*/  IADD3 R7, PT, PT, RZ, -R5, RZ ;  /* 0x80000005ff077210 */ /* 0x002fca0007ffe0ff */
[----:B------:R-:W-:-:S04]  /*01c0*/  IMAD R7, R7, UR7, RZ ;  /* 0x0000000707077c24 */ /* 0x000fc8000f8e02ff */
[----:B------:R-:W-:-:S06]  /*01d0*/  IMAD.HI.U32 R5, R5, R7, R4 ;  /* 0x0000000705057227 */ /* 0x000fcc00078e0004 */
[----:B------:R-:W-:-:S04]  /*01e0*/  IMAD.HI.U32 R5, R5, R2, RZ ;  /* 0x0000000205057227 */ /* 0x000fc800078e00ff */
[----:B------:R-:W-:-:S04]  /*01f0*/  IMAD.MOV R7, RZ, RZ, -R5 ;  /* 0x000000ffff077224 */ /* 0x000fc800078e0a05 */
[----:B------:R-:W-:-:S05]  /*0200*/  IMAD R6, R7, UR7, R2 ;  /* 0x0000000707067c24 */ /* 0x000fca000f8e0202 */
[----:B------:R-:W-:-:S13]  /*0210*/  ISETP.GE.U32.AND P0, PT, R6, UR7, PT ;  /* 0x0000000706007c0c */ /* 0x000fda000bf06070 */
[----:B------:R-:W-:Y:S01]  /*0220*/  @P0 IADD3 R6, PT, PT, R6, -UR7, RZ ;  /* 0x8000000706060c10 */ /* 0x000fe2000fffe0ff */
[----:B------:R-:W-:-:S03]  /*0230*/  @P0 VIADD R5, R5, 0x1 ;  /* 0x0000000105050836 */ /* 0x000fc60000000000 */
[----:B------:R-:W-:Y:S01]  /*0240*/  ISETP.GE.U32.AND P1, PT, R6, UR7, PT ;  /* 0x0000000706007c0c */ /* 0x000fe2000bf26070 */
[----:B------:R-:W-:-:S12]  /*0250*/  IMAD.MOV.U32 R6, RZ, RZ, RZ ;  /* 0x000000ffff067224 */ /* 0x000fd800078e00ff */
[----:B------:R-:W-:Y:S01]  /*0260*/  @P1 VIADD R5, R5, 0x1 ;  /* 0x0000000105051836 */ /* 0x000fe20000000000 */
[----:B------:R-:W-:-:S04]  /*0270*/  @!P2 LOP3.LUT R5, RZ, UR7, RZ, 0x33, !PT ;  /* 0x00000007ff05ac12 */ /* 0x000fc8000f8e33ff */
[----:B------:R-:W-:Y:S02]  /*0280*/  IADD3 R7, PT, PT, -R5, RZ, RZ ;  /* 0x000000ff05077210 */ /* 0x000fe40007ffe1ff */
[----:B------:R-:W-:-:S03]  /*0290*/  MOV R14, R5 ;  /* 0x00000005000e7202 */ /* 0x000fc60000000f00 */
[----:B------:R-:W-:Y:S01]  /*02a0*/  IMAD R4, R7, UR7, R2 ;  /* 0x0000000707047c24 */ /* 0x000fe2000f8e0202 */
[----:B------:R-:W-:Y:S06]  /*02b0*/  BRA `(.L_x_4) ;  /* 0x00000000003c7947 */ /* 0x000fec0003800000 */
.L_x_3:
[----:B------:R-:W-:Y:S01]  /*02c0*/  IMAD.MOV.U32 R0, RZ, RZ, R2 ;  /* 0x000000ffff007224 */ /* 0x000fe200078e0002 */
[----:B------:R-:W-:Y:S01]  /*02d0*/  MOV R7, UR10 ;  /* 0x0000000a00077c02 */ /* 0x000fe20008000f00 */
[----:B------:R-:W-:Y:S01]  /*02e0*/  IMAD.U32 R8, RZ, RZ, UR7 ;  /* 0x00000007ff087e24 */ /* 0x000fe2000f8e00ff */
[----:B------:R-:W-:Y:S01]  /*02f0*/  MOV R6, 0x320 ;  /* 0x0000032000067802 */ /* 0x000fe20000000f00 */
[----:B------:R-:W-:-:S06]  /*0300*/  UMOV UR4, URZ ;  /* 0x000000ff00047c82 */ /* 0x000fcc0008000000 */
[----:B------:R-:W-:Y:S05]  /*0310*/  CALL.REL.NOINC `($__internal_1_$__cuda_sm20_div_u64) ;  /* 0x0000000800187944 */ /* 0x000fea0003c00000 */
[-C--:B------:R-:W-:Y:S01]  /*0320*/  IADD3 R7, P0, PT, RZ, -R9.reuse, RZ ;  /* 0x80000009ff077210 */ /* 0x080fe20007f1e0ff */
[----:B------:R-:W-:Y:S01]  /*0330*/  IMAD.MOV.U32 R3, RZ, RZ, RZ ;  /* 0x000000ffff037224 */ /* 0x000fe200078e00ff */
[----:B------:R-:W-:Y:S01]  /*0340*/  MOV R14, R9 ;  /* 0x00000009000e7202 */ /* 0x000fe20000000f00 */
[--C-:B------:R-:W-:Y:S02]  /*0350*/  IMAD.MOV.U32 R6, RZ, RZ, R11.reuse ;  /* 0x000000ffff067224 */ /* 0x100fe400078e000b */
[----:B------:R-:W-:Y:S02]  /*0360*/  IMAD.X R0, RZ, RZ, ~R11, P0 ;  /* 0x000000ffff007224 */ /* 0x000fe400000e0e0b */
[----:B------:R-:W-:-:S04]  /*0370*/  IMAD.WIDE.U32 R4, R7, UR7, R2 ;  /* 0x0000000707047c25 */ /* 0x000fc8000f8e0002 */
[----:B------:R-:W-:-:S04]  /*0380*/  IMAD R0, R0, UR7, RZ ;  /* 0x0000000700007c24 */ /* 0x000fc8000f8e02ff */
[----:B------:R-:W-:-:S04]  /*0390*/  IMAD R7, R7, UR10, R0 ;  /* 0x0000000a07077c24 */ /* 0x000fc8000f8e0200 */
[----:B------:R-:W-:-:S07]  /*03a0*/  IMAD.IADD R12, R5, 0x1, R7 ;  /* 0x00000001050c7824 */ /* 0x000fce00078e0207 */
.L_x_4:
[----:B------:R-:W-:Y:S01]  /*03b0*/  ISETP.LT.U32.AND P0, PT, R2, UR7, PT ;  /* 0x0000000702007c0c */ /* 0x000fe2000bf01070 */
[----:B------:R-:W-:Y:S01]  /*03c0*/  BSSY.RECONVERGENT B0, `(.L_x_5) ;  /* 0x000001f000007945 */ /* 0x000fe20003800200 */
[----:B------:R-:W-:Y:S01]  /*03d0*/  MOV R0, UR10 ;  /* 0x0000000a00007c02 */ /* 0x000fe20008000f00 */
[----:B------:R-:W-:-:S03]  /*03e0*/  IMAD.MOV.U32 R7, RZ, RZ, RZ ;  /* 0x000000ffff077224 */ /* 0x000fc600078e00ff */
[----:B------:R-:W-:Y:S01]  /*03f0*/  ISETP.GT.U32.AND.EX P0, PT, R0, RZ, PT, P0 ;  /* 0x000000ff0000720c */ /* 0x000fe20003f04100 */
[----:B------:R-:W-:-:S12]  /*0400*/  IMAD.MOV.U32 R0, RZ, RZ, 0x1 ;  /* 0x00000001ff007424 */ /* 0x000fd800078e00ff */
[----:B------:R-:W-:Y:S05]  /*0410*/  @P0 BRA `(.L_x_6) ;  /* 0x0000000000640947 */ /* 0x000fea0003800000 */
[----:B------:R-:W-:Y:S02]  /*0420*/  HFMA2 R10, -RZ, RZ, 0, 1.1920928955078125e-07 ;  /* 0x00000002ff0a7431 */ /* 0x000fe400000001ff */
[----:B------:R-:W-:Y:S01]  /*0430*/  IMAD.MOV.U32 R13, RZ, RZ, RZ ;  /* 0x000000ffff0d7224 */ /* 0x000fe200078e00ff */
[----:B------:R-:W-:Y:S01]  /*0440*/  MOV R7, RZ ;  /* 0x000000ff00077202 */ /* 0x000fe20000000f00 */
[----:B------:R-:W-:-:S07]  /*0450*/  IMAD.MOV.U32 R0, RZ, RZ, 0x1 ;  /* 0x00000001ff007424 */ /* 0x000fce00078e00ff */
.L_x_7:
[----:B------:R-:W-:Y:S01]  /*0460*/  LOP3.LUT R5, R14, 0x1, RZ, 0xc0, !PT ;  /* 0x000000010e057812 */ /* 0x000fe200078ec0ff */
[----:B------:R-:W-:-:S03]  /*0470*/  IMAD.WIDE.U32 R8, R10, R10, RZ ;  /* 0x0000000a0a087225 */ /* 0x000fc600078e00ff */
[----:B------:R-:W-:Y:S01]  /*0480*/  ISETP.NE.U32.AND P0, PT, R5, 0x1, PT ;  /* 0x000000010500780c */ /* 0x000fe20003f05070 */
[----:B------:R-:W-:-:S03]  /*0490*/  IMAD R5, R13, R10, RZ ;  /* 0x0000000a0d057224 */ /* 0x000fc600078e02ff */
[----:B------:R-:W-:-:S04]  /*04a0*/  ISETP.NE.U32.AND.EX P0, PT, RZ, RZ, PT, P0 ;  /* 0x000000ffff00720c */ /* 0x000fc80003f05100 */
[----:B------:R-:W-:Y:S01]  /*04b0*/  SEL R11, R13, RZ, !P0 ;  /* 0x000000ff0d0b7207 */ /* 0x000fe20004000000 */
[C---:B------:R-:W-:Y:S01]  /*04c0*/  IMAD R13, R10.reuse, R13, R5 ;  /* 0x0000000d0a0d7224 */ /* 0x040fe200078e0205 */
[----:B------:R-:W-:Y:S01]  /*04d0*/  SEL R5, R10, 0x1, !P0 ;  /* 0x000000010a057807 */ /* 0x000fe20004000000 */
[----:B------:R-:W-:Y:S01]  /*04e0*/  IMAD.MOV.U32 R10, RZ, RZ, R8 ;  /* 0x000000ffff0a7224 */ /* 0x000fe200078e0008 */
[----:B------:R-:W-:Y:S01]  /*04f0*/  ISETP.GT.U32.AND P0, PT, R14, 0x1, PT ;  /* 0x000000010e00780c */ /* 0x000fe20003f04070 */
[-C--:B------:R-:W-:Y:S02]  /*0500*/  IMAD R16, R11, R0.reuse, RZ ;  /* 0x000000000b107224 */ /* 0x080fe400078e02ff */
[----:B------:R-:W-:Y:S01]  /*0510*/  IMAD.IADD R13, R9, 0x1, R13 ;  /* 0x00000001090d7824 */ /* 0x000fe200078e020d */
[----:B------:R-:W-:Y:S01]  /*0520*/  ISETP.GT.U32.AND.EX P0, PT, R6, RZ, PT, P0 ;  /* 0x000000ff0600720c */ /* 0x000fe20003f04100 */
[----:B------:R-:W-:-:S04]  /*0530*/  IMAD.WIDE.U32 R8, R5, R0, RZ ;  /* 0x0000000005087225 */ /* 0x000fc800078e00ff */
[----:B------:R-:W-:Y:S01]  /*0540*/  IMAD R7, R7, R5, R16 ;  /* 0x0000000507077224 */ /* 0x000fe200078e0210 */
[--C-:B------:R-:W-:Y:S02]  /*0550*/  SHF.R.U64 R5, R14, 0x1, R6.reuse ;  /* 0x000000010e057819 */ /* 0x100fe40000001206 */
[----:B------:R-:W-:Y:S01]  /*0560*/  SHF.R.U32.HI R6, RZ, 0x1, R6 ;  /* 0x00000001ff067819 */ /* 0x000fe20000011606 */
[----:B------:R-:W-:Y:S01]  /*0570*/  IMAD.IADD R7, R9, 0x1, R7 ;  /* 0x0000000109077824 */ /* 0x000fe200078e0207 */
[----:B------:R-:W-:Y:S01]  /*0580*/  MOV R0, R8 ;  /* 0x0000000800007202 */ /* 0x000fe20000000f00 */
[----:B------:R-:W-:Y:S02]  /*0590*/  IMAD.MOV.U32 R14, RZ, RZ, R5 ;  /* 0x000000ffff0e7224 */ /* 0x000fe400078e0005 */
[----:B------:R-:W-:Y:S05]  /*05a0*/  @P0 BRA `(.L_x_7) ;  /* 0xfffffffc00ac0947 */ /* 0x000fea000383ffff */
.L_x_6:
[----:B------:R-:W-:Y:S05]  /*05b0*/  BSYNC.RECONVERGENT B0 ;  /* 0x0000000000007941 */ /* 0x000fea0003800200 */
.L_x_5:
[----:B------:R-:W-:Y:S01]  /*05c0*/  LOP3.LUT R5, R12, R7, RZ, 0xfc, !PT ;  /* 0x000000070c057212 */ /* 0x000fe200078efcff */
[----:B------:R-:W-:Y:S03]  /*05d0*/  BSSY.RECONVERGENT B0, `(.L_x_8) ;  /* 0x000001b000007945 */ /* 0x000fe60003800200 */
[----:B------:R-:W-:-:S13]  /*05e0*/  ISETP.NE.U32.AND P0, PT, R5, RZ, PT ;  /* 0x000000ff0500720c */ /* 0x000fda0003f05070 */
[----:B------:R-:W-:Y:S05]  /*05f0*/  @P0 BRA `(.L_x_9) ;  /* 0x00000000004c0947 */ /* 0x000fea0003800000 */
[----:B------:R-:W0:Y:S01]  /*0600*/  I2F.U32.RP R5, R0 ;  /* 0x0000000000057306 */ /* 0x000e220000209000 */
[----:B------:R-:W-:-:S07]  /*0610*/  ISETP.NE.U32.AND P1, PT, R0, RZ, PT ;  /* 0x000000ff0000720c */ /* 0x000fce0003f25070 */
[----:B0-----:R-:W0:Y:S02]  /*0620*/  MUFU.RCP R5, R5 ;  /* 0x0000000500057308 */ /* 0x001e240000001000 */
[----:B0-----:R-:W-:Y:S01]  /*0630*/  IADD3 R8, PT, PT, R5, 0xffffffe, RZ ;  /* 0x0ffffffe05087810 */ /* 0x001fe20007ffe0ff */
[----:B------:R-:W-:-:S05]  /*0640*/  HFMA2 R5, -RZ, RZ, 0, 0 ;  /* 0x00000000ff057431 */ /* 0x000fca00000001ff */
[----:B------:R0:W1:Y:S02]  /*0650*/  F2I.FTZ.U32.TRUNC.NTZ R9, R8 ;  /* 0x0000000800097305 */ /* 0x000064000021f000 */
[----:B0-----:R-:W-:Y:S02]  /*0660*/  IMAD.MOV.U32 R8, RZ, RZ, RZ ;  /* 0x000000ffff087224 */ /* 0x001fe400078e00ff */
[----:B-1----:R-:W-:-:S04]  /*0670*/  IMAD.MOV R11, RZ, RZ, -R9 ;  /* 0x000000ffff0b7224 */ /* 0x002fc800078e0a09 */
[----:B------:R-:W-:-:S04]  /*0680*/  IMAD R11, R11, R0, RZ ;  /* 0x000000000b0b7224 */ /* 0x000fc800078e02ff */
[----:B------:R-:W-:-:S06]  /*0690*/  IMAD.HI.U32 R9, R9, R11, R8 ;  /* 0x0000000b09097227 */ /* 0x000fcc00078e0008 */
[----:B------:R-:W-:-:S05]  /*06a0*/  IMAD.HI.U32 R9, R9, R4, RZ ;  /* 0x0000000409097227 */ /* 0x000fca00078e00ff */
[----:B------:R-:W-:-:S05]  /*06b0*/  IADD3 R9, PT, PT, -R9, RZ, RZ ;  /* 0x000000ff09097210 */ /* 0x000fca0007ffe1ff */
[----:B------:R-:W-:-:S05]  /*06c0*/  IMAD R4, R0, R9, R4 ;  /* 0x0000000900047224 */ /* 0x000fca00078e0204 */
[----:B------:R-:W-:-:S13]  /*06d0*/  ISETP.GE.U32.AND P0, PT, R4, R0, PT ;  /* 0x000000000400720c */ /* 0x000fda0003f06070 */
[----:B------:R-:W-:-:S05]  /*06e0*/  @P0 IMAD.IADD R4, R4, 0x1, -R0 ;  /* 0x0000000104040824 */ /* 0x000fca00078e0a00 */
[----:B------:R-:W-:-:S13]  /*06f0*/  ISETP.GE.U32.AND P0, PT, R4, R0, PT ;  /* 0x000000000400720c */ /* 0x000fda0003f06070 */
[----:B------:R-:W-:Y:S01]  /*0700*/  @P0 IMAD.IADD R4, R4, 0x1, -R0 ;  /* 0x0000000104040824 */ /* 0x000fe200078e0a00 */
[----:B------:R-:W-:Y:S01]  /*0710*/  @!P1 LOP3.LUT R4, RZ, R0, RZ, 0x33, !PT ;  /* 0x00000000ff049212 */ /* 0x000fe200078e33ff */
[----:B------:R-:W-:Y:S06]  /*0720*/  BRA `(.L_x_10) ;  /* 0x0000000000147947 */ /* 0x000fec0003800000 */
.L_x_9:
[----:B------:R-:W-:Y:S01]  /*0730*/  IMAD.MOV.U32 R5, RZ, RZ, R12 ;  /* 0x000000ffff057224 */ /* 0x000fe200078e000c */
[----:B------:R-:W-:-:S07]  /*0740*/  MOV R6, 0x760 ;  /* 0x0000076000067802 */ /* 0x000fce0000000f00 */
[----:B------:R-:W-:Y:S05]  /*0750*/  CALL.REL.NOINC `($__internal_2_$__cuda_sm20_rem_u64) ;  /* 0x0000000800187944 */ /* 0x000fea0003c00000 */
[----:B------:R-:W-:Y:S01]  /*0760*/  IMAD.MOV.U32 R4, RZ, RZ, R8 ;  /* 0x000000ffff047224 */ /* 0x000fe200078e0008 */
[----:B------:R-:W-:-:S07]  /*0770*/  MOV R5, R9 ;  /* 0x0000000900057202 */ /* 0x000fce0000000f00 */
.L_x_10:
[----:B------:R-:W-:Y:S05]  /*0780*/  BSYNC.RECONVERGENT B0 ;  /* 0x0000000000007941 */ /* 0x000fea0003800200 */
.L_x_8:
[C---:B------:R-:W-:Y:S01]  /*0790*/  SHF.L.U64.HI R7, R0.reuse, 0x1, R7 ;  /* 0x0000000100077819 */ /* 0x040fe20000010207 */
[----:B------:R-:W-:Y:S01]  /*07a0*/  IMAD.SHL.U32 R8, R0, 0x2, RZ ;  /* 0x0000000200087824 */ /* 0x000fe200078e00ff */
[----:B------:R-:W-:Y:S01]  /*07b0*/  MOV R6, 0x7f0 ;  /* 0x000007f000067802 */ /* 0x000fe20000000f00 */
[----:B------:R-:W-:Y:S01]  /*07c0*/  IMAD.MOV.U32 R0, RZ, RZ, RZ ;  /* 0x000000ffff007224 */ /* 0x000fe200078e00ff */
[----:B------:R-:W-:-:S06]  /*07d0*/  UMOV UR4, 0xffffffff ;  /* 0xffffffff00047882 */ /* 0x000fcc0000000000 */
[----:B------:R-:W-:Y:S05]  /*07e0*/  CALL.REL.NOINC `($__internal_1_$__cuda_sm20_div_u64) ;  /* 0x0000000000e47944 */ /* 0x000fea0003c00000 */
[-C--:B------:R-:W-:Y:S01]  /*07f0*/  IMAD R0, R5, R9.reuse, RZ ;  /* 0x0000000905007224 */ /* 0x080fe200078e02ff */
[----:B------:R-:W0:Y:S01]  /*0800*/  LDCU.64 UR4, c[0x0][0x358] ;  /* 0x00006b00ff0477ac */ /* 0x000e220008000a00 */
[----:B------:R-:W-:Y:S01]  /*0810*/  IMAD.WIDE.U32 R6, R4, R9, RZ ;  /* 0x0000000904067225 */ /* 0x000fe200078e00ff */
[----:B------:R-:W-:Y:S03]  /*0820*/  BSSY.RECONVERGENT B0, `(.L_x_11) ;  /* 0x000002e000007945 */ /* 0x000fe60003800200 */
[----:B------:R-:W-:Y:S01]  /*0830*/  IMAD R15, R11, R4, R0 ;  /* 0x000000040b0f7224 */ /* 0x000fe200078e0200 */
[----:B------:R-:W-:Y:S01]  /*0840*/  ISETP.NE.U32.AND P0, PT, R6, RZ, PT ;  /* 0x000000ff0600720c */ /* 0x000fe20003f05070 */
[----:B------:R-:W-:Y:S02]  /*0850*/  IMAD.MOV.U32 R10, RZ, RZ, 0x1 ;  /* 0x00000001ff0a7424 */ /* 0x000fe400078e00ff */
[----:B------:R-:W-:Y:S01]  /*0860*/  IMAD.MOV.U32 R13, RZ, RZ, RZ ;  /* 0x000000ffff0d7224 */ /* 0x000fe200078e00ff */
[----:B------:R-:W-:-:S04]  /*0870*/  IADD3 R15, PT, PT, R7, R15, RZ ;  /* 0x0000000f070f7210 */ /* 0x000fc80007ffe0ff */
[----:B------:R-:W-:-:S13]  /*0880*/  ISETP.NE.AND.EX P0, PT, R15, RZ, PT, P0 ;  /* 0x000000ff0f00720c */ /* 0x000fda0003f05300 */
[----:B0-----:R-:W-:Y:S05]  /*0890*/  @!P0 BRA `(.L_x_12) ;  /* 0x0000000000988947 */ /* 0x001fea0003800000 */
[----:B------:R-:W-:Y:S01]  /*08a0*/  HFMA2 R10, -RZ, RZ, 0, 5.9604644775390625e-08 ;  /* 0x00000001ff0a7431 */ /* 0x000fe200000001ff */
[----:B------:R-:W-:Y:S01]  /*08b0*/  MOV R12, R6 ;  /* 0x00000006000c7202 */ /* 0x000fe20000000f00 */
[----:B------:R-:W-:Y:S02]  /*08c0*/  IMAD.MOV.U32 R7, RZ, RZ, -0x6a62034a ;  /* 0x959dfcb6ff077424 */ /* 0x000fe400078e00ff */
[----:B------:R-:W-:Y:S02]  /*08d0*/  IMAD.MOV.U32 R8, RZ, RZ, -0xd3cae67 ;  /* 0xf2c35199ff087424 */ /* 0x000fe400078e00ff */
[----:B------:R-:W-:-:S07]  /*08e0*/  IMAD.MOV.U32 R13, RZ, RZ, RZ ;  /* 0x000000ffff0d7224 */ /* 0x000fce00078e00ff */
.L_x_15:
[C---:B------:R-:W-:Y:S01]  /*08f0*/  LOP3.LUT R0, R12.reuse, 0x1, RZ, 0xc0, !PT ;  /* 0x000000010c007812 */ /* 0x040fe200078ec0ff */
[CC--:B------:R-:W-:Y:S01]  /*0900*/  IMAD.WIDE.U32 R4, R7.reuse, R7.reuse, RZ ;  /* 0x0000000707047225 */ /* 0x0c0fe200078e00ff */
[----:B------:R-:W-:Y:S01]  /*0910*/  BSSY.RECONVERGENT B1, `(.L_x_13) ;  /* 0x0000014000017945 */ /* 0x000fe20003800200 */
[----:B------:R-:W-:Y:S02]  /*0920*/  ISETP.GT.U32.AND P1, PT, R12, 0x1, PT ;  /* 0x000000010c00780c */ /* 0x000fe40003f24070 */
[----:B------:R-:W-:Y:S01]  /*0930*/  ISETP.NE.U32.AND P2, PT, R0, 0x1, PT ;  /* 0x000000010000780c */ /* 0x000fe20003f45070 */
[----:B------:R-:W-:Y:S01]  /*0940*/  IMAD R0, R8, R7, RZ ;  /* 0x0000000708007224 */ /* 0x000fe200078e02ff */
[C---:B------:R-:W-:Y:S02]  /*0950*/  ISETP.GE.U32.AND P0, PT, R4.reuse, 0x1, PT ;  /* 0x000000010400780c */ /* 0x040fe40003f06070 */
[----:B------:R-:W-:Y:S01]  /*0960*/  ISETP.NE.U32.AND.EX P2, PT, RZ, RZ, PT, P2 ;  /* 0x000000ffff00720c */ /* 0x000fe20003f45120 */
[----:B------:R-:W-:Y:S01]  /*0970*/  IMAD R11, R7, R8, R0 ;  /* 0x00000008070b7224 */ /* 0x000fe200078e0200 */
[----:B------:R-:W-:-:S03]  /*0980*/  IADD3 R9, P3, PT, R4, -0x1, RZ ;  /* 0xffffffff04097810 */ /* 0x000fc60007f7e0ff */
[----:B------:R-:W-:-:S08]  /*0990*/  IMAD.IADD R11, R5, 0x1, R11 ;  /* 0x00000001050b7824 */ /* 0x000fd000078e020b */
[----:B------:R-:W-:Y:S05]  /*09a0*/  @P2 BRA `(.L_x_14) ;  /* 0x0000000000282947 */ /* 0x000fea0003800000 */
[-C--:B------:R-:W-:Y:S02]  /*09b0*/  IMAD R13, R13, R7.reuse, RZ ;  /* 0x000000070d0d7224 */ /* 0x080fe400078e02ff */
[----:B------:R-:W-:-:S04]  /*09c0*/  IMAD.WIDE.U32 R6, R10, R7, RZ ;  /* 0x000000070a067225 */ /* 0x000fc800078e00ff */
[----:B------:R-:W-:Y:S01]  /*09d0*/  IMAD R13, R8, R10, R13 ;  /* 0x0000000a080d7224 */ /* 0x000fe200078e020d */
[----:B------:R-:W-:-:S04]  /*09e0*/  ISETP.GE.U32.AND P2, PT, R6, 0x1, PT ;  /* 0x000000010600780c */ /* 0x000fc80003f46070 */
[----:B------:R-:W-:Y:S02]  /*09f0*/  IADD3 R13, PT, PT, R7, R13, RZ ;  /* 0x0000000d070d7210 */ /* 0x000fe40007ffe0ff */
[----:B------:R-:W-:Y:S02]  /*0a00*/  IADD3 R7, P4, PT, R6, -0x1, RZ ;  /* 0xffffffff06077810 */ /* 0x000fe40007f9e0ff */
[----:B------:R-:W-:-:S03]  /*0a10*/  ISETP.GE.U32.AND.EX P2, PT, R13, -0x1, PT, P2 ;  /* 0xffffffff0d00780c */ /* 0x000fc60003f46120 */
[----:B------:R-:W-:Y:S01]  /*0a20*/  IMAD.X R0, RZ, RZ, R13, P4 ;  /* 0x000000ffff007224 */ /* 0x000fe200020e060d */
[----:B------:R-:W-:-:S04]  /*0a30*/  SEL R10, R6, R7, !P2 ;  /* 0x00000007060a7207 */ /* 0x000fc80005000000 */
[----:B------:R-:W-:-:S07]  /*0a40*/  SEL R13, R13, R0, !P2 ;  /* 0x000000000d0d7207 */ /* 0x000fce0005000000 */
.L_x_14:
[----:B------:R-:W-:Y:S05]  /*0a50*/  BSYNC.RECONVERGENT B1 ;  /* 0x0000000000017941 */ /* 0x000fea0003800200 */
.L_x_13:
[----:B------:R-:W-:Y:S02]  /*0a60*/  ISETP.GT.U32.AND.EX P1, PT, R15, RZ, PT, P1 ;  /* 0x000000ff0f00720c */ /* 0x000fe40003f24110 */
[--C-:B------:R-:W-:Y:S02]  /*0a70*/  SHF.R.U64 R0, R12, 0x1, R15.reuse ;  /* 0x000000010c007819 */ /* 0x100fe4000000120f */
[----:B------:R-:W-:Y:S02]  /*0a80*/  ISETP.GE.U32.AND.EX P0, PT, R11, -0x1, PT, P0 ;  /* 0xffffffff0b00780c */ /* 0x000fe40003f06100 */
[----:B------:R-:W-:Y:S01]  /*0a90*/  IADD3.X R6, PT, PT, RZ, R11, RZ, P3, !PT ;  /* 0x0000000bff067210 */ /* 0x000fe20001ffe4ff */
[----:B------:R-:W-:Y:S01]  /*0aa0*/  IMAD.MOV.U32 R12, RZ, RZ, R0 ;  /* 0x000000ffff0c7224 */ /* 0x000fe200078e0000 */
[----:B------:R-:W-:Y:S02]  /*0ab0*/  SHF.R.U32.HI R5, RZ, 0x1, R15 ;  /* 0x00000001ff057819 */ /* 0x000fe4000001160f */
[----:B------:R-:W-:-:S02]  /*0ac0*/  SEL R7, R4, R9, !P0 ;  /* 0x0000000904077207 */ /* 0x000fc40004000000 */
[----:B------:R-:W-:Y:S02]  /*0ad0*/  SEL R8, R11, R6, !P0 ;  /* 0x000000060b087207 */ /* 0x000fe40004000000 */
[----:B------:R-:W-:Y:S01]  /*0ae0*/  MOV R15, R5 ;  /* 0x00000005000f7202 */ /* 0x000fe20000000f00 */
[----:B------:R-:W-:Y:S06]  /*0af0*/  @P1 BRA `(.L_x_15) ;  /* 0xfffffffc007c1947 */ /* 0x000fec000383ffff */
.L_x_12:
[----:B------:R-:W-:Y:S05]  /*0b00*/  BSYNC.RECONVERGENT B0 ;  /* 0x0000000000007941 */ /* 0x000fea0003800200 */
.L_x_11:
[----:B------:R-:W0:Y:S01]  /*0b10*/  LDCU.64 UR6, c[0x0][0x380] ;  /* 0x00007000ff0677ac */ /* 0x000e220008000a00 */
[----:B------:R-:W-:Y:S02]  /*0b20*/  MOV R3, R13 ;  /* 0x0000000d00037202 */ /* 0x000fe40000000f00 */
[----:B0-----:R-:W-:-:S04]  /*0b30*/  LEA R4, P0, R2, UR6, 0x3 ;  /* 0x0000000602047c11 */ /* 0x001fc8000f8018ff */
[----:B------:R-:W-:Y:S01]  /*0b40*/  LEA.HI.X R5, R2, UR7, RZ, 0x3, P0 ;  /* 0x0000000702057c11 */ /* 0x000fe200080f1cff */
[----:B------:R-:W-:-:S05]  /*0b50*/  IMAD.MOV.U32 R2, RZ, RZ, R10 ;  /* 0x000000ffff027224 */ /* 0x000fca00078e000a */
[----:B------:R-:W-:Y:S01]  /*0b60*/  STG.E.64 desc[UR4][R4.64], R2 ;  /* 0x0000000204007986 */ /* 0x000fe2000c101b04 */
[----:B------:R-:W-:Y:S05]  /*0b70*/  EXIT ;  /* 0x000000000000794d */ /* 0x000fea0003800000 */
        .weak           $__internal_1_$__cuda_sm20_div_u64
        .type           $__internal_1_$__cuda_sm20_div_u64,@function
        .size           $__internal_1_$__cuda_sm20_div_u64,($__internal_2_$__cuda_sm20_rem_u64 - $__internal_1_$__cuda_sm20_div_u64)
$__internal_1_$__cuda_sm20_div_u64:
[----:B------:R-:W-:-:S06]  /*0b80*/  IMAD.MOV.U32 R9, RZ, RZ, R7 ;  /* 0x000000ffff097224 */ /* 0x000fcc00078e0007 */
[----:B------:R-:W0:Y:S08]  /*0b90*/  I2F.U64.RP R9, R8 ;  /* 0x0000000800097312 */ /* 0x000e300000309000 */
[----:B0-----:R-:W0:Y:S02]  /*0ba0*/  MUFU.RCP R10, R9 ;  /* 0x00000009000a7308 */ /* 0x001e240000001000 */
[----:B0-----:R-:W-:-:S06]  /*0bb0*/  IADD3 R10, PT, PT, R10, 0x1ffffffe, RZ ;  /* 0x1ffffffe0a0a7810 */ /* 0x001fcc0007ffe0ff */
[----:B------:R-:W0:Y:S02]  /*0bc0*/  F2I.U64.TRUNC R10, R10 ;  /* 0x0000000a000a7311 */ /* 0x000e24000020d800 */
[----:B0-----:R-:W-:-:S04]  /*0bd0*/  IMAD.WIDE.U32 R12, R10, R8, RZ ;  /* 0x000000080a0c7225 */ /* 0x001fc800078e00ff */
[----:B------:R-:W-:Y:S01]  /*0be0*/  IMAD R13, R10, R7, R13 ;  /* 0x000000070a0d7224 */ /* 0x000fe200078e020d */
[----:B------:R-:W-:-:S03]  /*0bf0*/  IADD3 R15, P0, PT, RZ, -R12, RZ ;  /* 0x8000000cff0f7210 */ /* 0x000fc60007f1e0ff */
[----:B------:R-:W-:Y:S02]  /*0c00*/  IMAD R13, R11, R8, R13 ;  /* 0x000000080b0d7224 */ /* 0x000fe400078e020d */
[----:B------:R-:W-:-:S04]  /*0c10*/  IMAD.HI.U32 R12, R10, R15, RZ ;  /* 0x0000000f0a0c7227 */ /* 0x000fc800078e00ff */
[----:B------:R-:W-:Y:S01]  /*0c20*/  IMAD.X R17, RZ, RZ, ~R13, P0 ;  /* 0x000000ffff117224 */ /* 0x000fe200000e0e0d */
[----:B------:R-:W-:-:S03]  /*0c30*/  MOV R13, R10 ;  /* 0x0000000a000d7202 */ /* 0x000fc60000000f00 */
[-C--:B------:R-:W-:Y:S02]  /*0c40*/  IMAD R19, R11, R17.reuse, RZ ;  /* 0x000000110b137224 */ /* 0x080fe400078e02ff */
[----:B------:R-:W-:-:S04]  /*0c50*/  IMAD.WIDE.U32 R12, P0, R10, R17, R12 ;  /* 0x000000110a0c7225 */ /* 0x000fc8000780000c */
[----:B------:R-:W-:-:S04]  /*0c60*/  IMAD.HI.U32 R9, R11, R17, RZ ;  /* 0x000000110b097227 */ /* 0x000fc800078e00ff */
[----:B------:R-:W-:-:S04]  /*0c70*/  IMAD.HI.U32 R12, P1, R11, R15, R12 ;  /* 0x0000000f0b0c7227 */ /* 0x000fc8000782000c */
[----:B------:R-:W-:Y:S01]  /*0c80*/  IMAD.X R9, R9, 0x1, R11, P0 ;  /* 0x0000000109097824 */ /* 0x000fe200000e060b */
[----:B------:R-:W-:-:S04]  /*0c90*/  IADD3 R13, P2, PT, R19, R12, RZ ;  /* 0x0000000c130d7210 */ /* 0x000fc80007f5e0ff */
[----:B------:R-:W-:Y:S01]  /*0ca0*/  IADD3.X R9, PT, PT, RZ, RZ, R9, P2, P1 ;  /* 0x000000ffff097210 */ /* 0x000fe200017e2409 */
[----:B------:R-:W-:-:S04]  /*0cb0*/  IMAD.WIDE.U32 R10, R13, R8, RZ ;  /* 0x000000080d0a7225 */ /* 0x000fc800078e00ff */
[----:B------:R-:W-:Y:S01]  /*0cc0*/  IMAD R11, R13, R7, R11 ;  /* 0x000000070d0b7224 */ /* 0x000fe200078e020b */
[----:B------:R-:W-:-:S03]  /*0cd0*/  IADD3 R15, P0, PT, RZ, -R10, RZ ;  /* 0x8000000aff0f7210 */ /* 0x000fc60007f1e0ff */
[----:B------:R-:W-:Y:S02]  /*0ce0*/  IMAD R11, R9, R8, R11 ;  /* 0x00000008090b7224 */ /* 0x000fe400078e020b */
[----:B------:R-:W-:-:S03]  /*0cf0*/  IMAD.HI.U32 R12, R13, R15, RZ ;  /* 0x0000000f0d0c7227 */ /* 0x000fc600078e00ff */
[----:B------:R-:W-:Y:S01]  /*0d00*/  IADD3.X R10, PT, PT, RZ, ~R11, RZ, P0, !PT ;  /* 0x8000000bff0a7210 */ /* 0x000fe200007fe4ff */
[----:B------:R-:W-:-:S04]  /*0d10*/  HFMA2 R11, -RZ, RZ, 0, 0 ;  /* 0x00000000ff0b7431 */ /* 0x000fc800000001ff */
        /* <DEDUP_REMOVED lines=8> */
[----:B------:R-:W-:-:S04]  /*0da0*/  IMAD.WIDE.U32 R10, R13, UR4, R10 ;  /* 0x000000040d0a7c25 */ /* 0x000fc8000f8e000a */
[C---:B------:R-:W-:Y:S02]  /*0db0*/  IMAD R13, R9.reuse, UR4, RZ ;  /* 0x00000004090d7c24 */ /* 0x040fe4000f8e02ff */
[----:B------:R-:W-:-:S04]  /*0dc0*/  IMAD.HI.U32 R10, P0, R9, R0, R10 ;  /* 0x00000000090a7227 */ /* 0x000fc8000780000a */
[----:B------:R-:W-:Y:S01]  /*0dd0*/  IMAD.HI.U32 R9, R9, UR4, RZ ;  /* 0x0000000409097c27 */ /* 0x000fe2000f8e00ff */
[----:B------:R-:W-:-:S03]  /*0de0*/  IADD3 R13, P1, PT, R13, R10, RZ ;  /* 0x0000000a0d0d7210 */ /* 0x000fc60007f3e0ff */
[----:B------:R-:W-:Y:S02]  /*0df0*/  IMAD.X R9, RZ, RZ, R9, P0 ;  /* 0x000000ffff097224 */ /* 0x000fe400000e0609 */
[----:B------:R-:W-:-:S03]  /*0e00*/  IMAD.WIDE.U32 R10, R13, R8, RZ ;  /* 0x000000080d0a7225 */ /* 0x000fc600078e00ff */
[----:B------:R-:W-:Y:S01]  /*0e10*/  IADD3.X R9, PT, PT, RZ, R9, RZ, P1, !PT ;  /* 0x00000009ff097210 */ /* 0x000fe20000ffe4ff */
[C---:B------:R-:W-:Y:S01]  /*0e20*/  IMAD R11, R13.reuse, R7, R11 ;  /* 0x000000070d0b7224 */ /* 0x040fe200078e020b */
[----:B------:R-:W-:Y:S02]  /*0e30*/  IADD3 R15, P1, PT, -R10, R0, RZ ;  /* 0x000000000a0f7210 */ /* 0x000fe40007f3e1ff */
[----:B------:R-:W-:Y:S01]  /*0e40*/  IADD3 R0, P2, PT, R13, 0x1, RZ ;  /* 0x000000010d007810 */ /* 0x000fe20007f5e0ff */
[-C--:B------:R-:W-:Y:S01]  /*0e50*/  IMAD R11, R9, R8.reuse, R11 ;  /* 0x00000008090b7224 */ /* 0x080fe200078e020b */
[----:B------:R-:W-:Y:S02]  /*0e60*/  ISETP.GE.U32.AND P0, PT, R15, R8, PT ;  /* 0x000000080f00720c */ /* 0x000fe40003f06070 */
[----:B------:R-:W-:Y:S02]  /*0e70*/  IADD3.X R10, PT, PT, RZ, R9, RZ, P2, !PT ;  /* 0x00000009ff0a7210 */ /* 0x000fe400017fe4ff */
[----:B------:R-:W-:-:S02]  /*0e80*/  IADD3.X R14, PT, PT, ~R11, UR4, RZ, P1, !PT ;  /* 0x000000040b0e7c10 */ /* 0x000fc40008ffe5ff */
[----:B------:R-:W-:Y:S02]  /*0e90*/  IADD3 R11, P1, PT, -R8, R15, RZ ;  /* 0x0000000f080b7210 */ /* 0x000fe40007f3e1ff */
[----:B------:R-:W-:-:S03]  /*0ea0*/  ISETP.GE.U32.AND.EX P0, PT, R14, R7, PT, P0 ;  /* 0x000000070e00720c */ /* 0x000fc60003f06100 */
[----:B------:R-:W-:Y:S01]  /*0eb0*/  IMAD.X R12, R14, 0x1, ~R7, P1 ;  /* 0x000000010e0c7824 */ /* 0x000fe200008e0e07 */
[----:B------:R-:W-:Y:S02]  /*0ec0*/  SEL R0, R0, R13, P0 ;  /* 0x0000000d00007207 */ /* 0x000fe40000000000 */
[----:B------:R-:W-:Y:S02]  /*0ed0*/  SEL R11, R11, R15, P0 ;  /* 0x0000000f0b0b7207 */ /* 0x000fe40000000000 */
[----:B------:R-:W-:Y:S02]  /*0ee0*/  SEL R10, R10, R9, P0 ;  /* 0x000000090a0a7207 */ /* 0x000fe40000000000 */
[----:B------:R-:W-:Y:S02]  /*0ef0*/  IADD3 R9, P2, PT, R0, 0x1, RZ ;  /* 0x0000000100097810 */ /* 0x000fe40007f5e0ff */
[----:B------:R-:W-:Y:S02]  /*0f00*/  SEL R12, R12, R14, P0 ;  /* 0x0000000e0c0c7207 */ /* 0x000fe40000000000 */
[----:B------:R-:W-:Y:S01]  /*0f10*/  ISETP.GE.U32.AND P0, PT, R11, R8, PT ;  /* 0x000000080b00720c */ /* 0x000fe20003f06070 */
[----:B------:R-:W-:Y:S01]  /*0f20*/  IMAD.X R11, RZ, RZ, R10, P2 ;  /* 0x000000ffff0b7224 */ /* 0x000fe200010e060a */
[----:B------:R-:W-:-:S02]  /*0f30*/  ISETP.NE.U32.AND P1, PT, R8, RZ, PT ;  /* 0x000000ff0800720c */ /* 0x000fc40003f25070 */
[----:B------:R-:W-:Y:S02]  /*0f40*/  ISETP.GE.U32.AND.EX P0, PT, R12, R7, PT, P0 ;  /* 0x000000070c00720c */ /* 0x000fe40003f06100 */
[----:B------:R-:W-:Y:S02]  /*0f50*/  ISETP.NE.AND.EX P1, PT, R7, RZ, PT, P1 ;  /* 0x000000ff0700720c */ /* 0x000fe40003f25310 */
[----:B------:R-:W-:Y:S02]  /*0f60*/  MOV R7, 0x0 ;  /* 0x0000000000077802 */ /* 0x000fe40000000f00 */
[----:B------:R-:W-:Y:S02]  /*0f70*/  SEL R9, R9, R0, P0 ;  /* 0x0000000009097207 */ /* 0x000fe40000000000 */
[----:B------:R-:W-:Y:S02]  /*0f80*/  SEL R11, R11, R10, P0 ;  /* 0x0000000a0b0b7207 */ /* 0x000fe40000000000 */
[----:B------:R-:W-:-:S02]  /*0f90*/  SEL R9, R9, 0xffffffff, P1 ;  /* 0xffffffff09097807 */ /* 0x000fc40000800000 */
[----:B------:R-:W-:Y:S01]  /*0fa0*/  SEL R11, R11, 0xffffffff, P1 ;  /* 0xffffffff0b0b7807 */ /* 0x000fe20000800000 */
[----:B------:R-:W-:Y:S06]  /*0fb0*/  RET.REL.NODEC R6 `(_Z18twiddle_factor_gpuPmmi) ;  /* 0xfffffff006107950 */ /* 0x000fec0003c3ffff */
        .weak           $__internal_2_$__cuda_sm20_rem_u64
        .type           $__internal_2_$__cuda_sm20_rem_u64,@function
        .size           $__internal_2_$__cuda_sm20_rem_u64,(.L_x_27 - $__internal_2_$__cuda_sm20_rem_u64)
$__internal_2_$__cuda_sm20_rem_u64:
[----:B------:R-:W-:Y:S01]  /*0fc0*/  IMAD.MOV.U32 R12, RZ, RZ, R0 ;  /* 0x000000ffff0c7224 */ /* 0x000fe200078e0000 */
[----:B------:R-:W-:-:S05]  /*0fd0*/  MOV R13, R7 ;  /* 0x00000007000d7202 */ /* 0x000fca0000000f00 */
[----:B------:R-:W0:Y:S08]  /*0fe0*/  I2F.U64.RP R12, R12 ;  /* 0x0000000c000c7312 */ /* 0x000e300000309000 */
[----:B0-----:R-:W0:Y:S02]  /*0ff0*/  MUFU.RCP R8, R12 ;  /* 0x0000000c00087308 */ /* 0x001e240000001000 */
[----:B0-----:R-:W-:-:S06]  /*1000*/  VIADD R8, R8, 0x1ffffffe ;  /* 0x1ffffffe08087836 */ /* 0x001fcc0000000000 */
[----:B------:R-:W0:Y:S02]  /*1010*/  F2I.U64.TRUNC R8, R8 ;  /* 0x0000000800087311 */ /* 0x000e24000020d800 */
[----:B0-----:R-:W-:-:S04]  /*1020*/  IMAD.WIDE.U32 R10, R8, R0, RZ ;  /* 0x00000000080a7225 */ /* 0x001fc800078e00ff */
        /* <DEDUP_REMOVED lines=10> */
[----:B------:R-:W-:-:S04]  /*10d0*/  IADD3 R11, P2, PT, R13, R10, RZ ;  /* 0x0000000a0d0b7210 */ /* 0x000fc80007f5e0ff */
[----:B------:R-:W-:Y:S01]  /*10e0*/  IADD3.X R10, PT, PT, R17, R9, RZ, P0, !PT ;  /* 0x00000009110a7210 */ /* 0x000fe200007fe4ff */
[----:B------:R-:W-:-:S03]  /*10f0*/  IMAD.WIDE.U32 R8, R11, R0, RZ ;  /* 0x000000000b087225 */ /* 0x000fc600078e00ff */
[----:B------:R-:W-:Y:S01]  /*1100*/  IADD3.X R13, PT, PT, RZ, RZ, R10, P2, P1 ;  /* 0x000000ffff0d7210 */ /* 0x000fe200017e240a */
[----:B------:R-:W-:Y:S01]  /*1110*/  IMAD R9, R11, R7, R9 ;  /* 0x000000070b097224 */ /* 0x000fe200078e0209 */
[----:B------:R-:W-:-:S03]  /*1120*/  IADD3 R15, P0, PT, RZ, -R8, RZ ;  /* 0x80000008ff0f7210 */ /* 0x000fc60007f1e0ff */
[----:B------:R-:W-:Y:S02]  /*1130*/  IMAD R9, R13, R0, R9 ;  /* 0x000000000d097224 */ /* 0x000fe400078e0209 */
[----:B------:R-:W-:-:S04]  /*1140*/  IMAD.HI.U32 R10, R11, R15, RZ ;  /* 0x0000000f0b0a7227 */ /* 0x000fc800078e00ff */
[----:B------:R-:W-:Y:S02]  /*1150*/  IMAD.X R8, RZ, RZ, ~R9, P0 ;  /* 0x000000ffff087224 */ /* 0x000fe400000e0e09 */
[----:B------:R-:W-:Y:S02]  /*1160*/  IMAD.MOV.U32 R9, RZ, RZ, RZ ;  /* 0x000000ffff097224 */ /* 0x000fe400078e00ff */
[----:B------:R-:W-:-:S04]  /*1170*/  IMAD.WIDE.U32 R10, P0, R11, R8, R10 ;  /* 0x000000080b0a7225 */ /* 0x000fc8000780000a */
[C---:B------:R-:W-:Y:S02]  /*1180*/  IMAD R12, R13.reuse, R8, RZ ;  /* 0x000000080d0c7224 */ /* 0x040fe400078e02ff */
[----:B------:R-:W-:-:S04]  /*1190*/  IMAD.HI.U32 R11, P1, R13, R15, R10 ;  /* 0x0000000f0d0b7227 */ /* 0x000fc8000782000a */
[----:B------:R-:W-:Y:S01]  /*11a0*/  IMAD.HI.U32 R8, R13, R8, RZ ;  /* 0x000000080d087227 */ /* 0x000fe200078e00ff */
[----:B------:R-:W-:-:S04]  /*11b0*/  IADD3 R11, P2, PT, R12, R11, RZ ;  /* 0x0000000b0c0b7210 */ /* 0x000fc80007f5e0ff */
[----:B------:R-:W-:Y:S01]  /*11c0*/  IADD3.X R13, PT, PT, R8, R13, RZ, P0, !PT ;  /* 0x0000000d080d7210 */ /* 0x000fe200007fe4ff */
[----:B------:R-:W-:-:S03]  /*11d0*/  IMAD.HI.U32 R8, R11, R4, RZ ;  /* 0x000000040b087227 */ /* 0x000fc600078e00ff */
[----:B------:R-:W-:Y:S01]  /*11e0*/  IADD3.X R13, PT, PT, RZ, RZ, R13, P2, P1 ;  /* 0x000000ffff0d7210 */ /* 0x000fe200017e240d */
[----:B------:R-:W-:-:S04]  /*11f0*/  IMAD.WIDE.U32 R8, R11, R5, R8 ;  /* 0x000000050b087225 */ /* 0x000fc800078e0008 */
[C---:B------:R-:W-:Y:S02]  /*1200*/  IMAD R11, R13.reuse, R5, RZ ;  /* 0x000000050d0b7224 */ /* 0x040fe400078e02ff */
[----:B------:R-:W-:-:S04]  /*1210*/  IMAD.HI.U32 R8, P0, R13, R4, R8 ;  /* 0x000000040d087227 */ /* 0x000fc80007800008 */
[----:B------:R-:W-:Y:S01]  /*1220*/  IMAD.HI.U32 R10, R13, R5, RZ ;  /* 0x000000050d0a7227 */ /* 0x000fe200078e00ff */
[----:B------:R-:W-:-:S04]  /*1230*/  IADD3 R11, P1, PT, R11, R8, RZ ;  /* 0x000000080b0b7210 */ /* 0x000fc80007f3e0ff */
[----:B------:R-:W-:Y:S01]  /*1240*/  IADD3.X R10, PT, PT, R10, RZ, RZ, P0, !PT ;  /* 0x000000ff0a0a7210 */ /* 0x000fe200007fe4ff */
[----:B------:R-:W-:-:S04]  /*1250*/  IMAD.WIDE.U32 R8, R11, R0, RZ ;  /* 0x000000000b087225 */ /* 0x000fc800078e00ff */
[----:B------:R-:W-:Y:S02]  /*1260*/  IMAD.X R13, RZ, RZ, R10, P1 ;  /* 0x000000ffff0d7224 */ /* 0x000fe400008e060a */
[----:B------:R-:W-:Y:S01]  /*1270*/  IMAD R11, R11, R7, R9 ;  /* 0x000000070b0b7224 */ /* 0x000fe200078e0209 */
[----:B------:R-:W-:-:S03]  /*1280*/  IADD3 R9, P1, PT, -R8, R4, RZ ;  /* 0x0000000408097210 */ /* 0x000fc60007f3e1ff */
[-C--:B------:R-:W-:Y:S01]  /*1290*/  IMAD R4, R13, R0.reuse, R11 ;  /* 0x000000000d047224 */ /* 0x080fe200078e020b */
[----:B------:R-:W-:-:S04]  /*12a0*/  ISETP.GE.U32.AND P0, PT, R9, R0, PT ;  /* 0x000000000900720c */ /* 0x000fc80003f06070 */
[----:B------:R-:W-:Y:S02]  /*12b0*/  IADD3.X R8, PT, PT, ~R4, R5, RZ, P1, !PT ;  /* 0x0000000504087210 */ /* 0x000fe40000ffe5ff */
[----:B------:R-:W-:Y:S02]  /*12c0*/  IADD3 R5, P1, PT, -R0, R9, RZ ;  /* 0x0000000900057210 */ /* 0x000fe40007f3e1ff */
[----:B------:R-:W-:-:S03]  /*12d0*/  ISETP.GE.U32.AND.EX P0, PT, R8, R7, PT, P0 ;  /* 0x000000070800720c */ /* 0x000fc60003f06100 */
[----:B------:R-:W-:Y:S01]  /*12e0*/  IMAD.X R4, R8, 0x1, ~R7, P1 ;  /* 0x0000000108047824 */ /* 0x000fe200008e0e07 */
[----:B------:R-:W-:Y:S02]  /*12f0*/  SEL R5, R5, R9, P0 ;  /* 0x0000000905057207 */ /* 0x000fe40000000000 */
[----:B------:R-:W-:Y:S02]  /*1300*/  ISETP.NE.U32.AND P1, PT, R0, RZ, PT ;  /* 0x000000ff0000720c */ /* 0x000fe40003f25070 */
[----:B------:R-:W-:Y:S02]  /*1310*/  SEL R4, R4, R8, P0 ;  /* 0x0000000804047207 */ /* 0x000fe40000000000 */
[----:B------:R-:W-:Y:S02]  /*1320*/  ISETP.GE.U32.AND P0, PT, R5, R0, PT ;  /* 0x000000000500720c */ /* 0x000fe40003f06070 */
[----:B------:R-:W-:Y:S02]  /*1330*/  IADD3 R8, P2, PT, -R0, R5, RZ ;  /* 0x0000000500087210 */ /* 0x000fe40007f5e1ff */
[----:B------:R-:W-:-:S02]  /*1340*/  ISETP.GE.U32.AND.EX P0, PT, R4, R7, PT, P0 ;  /* 0x000000070400720c */ /* 0x000fc40003f06100 */
[-C--:B------:R-:W-:Y:S02]  /*1350*/  IADD3.X R9, PT, PT, ~R7, R4.reuse, RZ, P2, !PT ;  /* 0x0000000407097210 */ /* 0x080fe400017fe5ff */
[----:B------:R-:W-:Y:S01]  /*1360*/  SEL R8, R8, R5, P0 ;  /* 0x0000000508087207 */ /* 0x000fe20000000000 */
[----:B------:R-:W-:Y:S01]  /*1370*/  HFMA2 R5, -RZ, RZ, 0, 0 ;  /* 0x00000000ff057431 */ /* 0x000fe200000001ff */
[----:B------:R-:W-:Y:S01]  /*1380*/  SEL R9, R9, R4, P0 ;  /* 0x0000000409097207 */ /* 0x000fe20000000000 */
[----:B------:R-:W-:Y:S01]  /*1390*/  IMAD.MOV.U32 R4, RZ, RZ, R6 ;  /* 0x000000ffff047224 */ /* 0x000fe200078e0006 */
[----:B------:R-:W-:-:S04]  /*13a0*/  ISETP.NE.AND.EX P1, PT, R7, RZ, PT, P1 ;  /* 0x000000ff0700720c */ /* 0x000fc80003f25310 */
[----:B------:R-:W-:Y:S02]  /*13b0*/  SEL R8, R8, 0xffffffff, P1 ;  /* 0xffffffff08087807 */ /* 0x000fe40000800000 */
[----:B------:R-:W-:Y:S01]  /*13c0*/  SEL R9, R9, 0xffffffff, P1 ;  /* 0xffffffff09097807 */ /* 0x000fe20000800000 */
[----:B------:R-:W-:Y:S06]  /*13d0*/  RET.REL.NODEC R4 `(_Z18twiddle_factor_gpuPmmi) ;  /* 0xffffffec04087950 */ /* 0x000fec0003c3ffff */
.L_x_16:
        /* <DEDUP_REMOVED lines=10> */
.L_x_27:


//--------------------- .text._Z15bit_reverse_gpuPmmi --------------------------
	.section	.text._Z15bit_reverse_gpuPmmi,"ax",@progbits
	.align	128
        .global         _Z15bit_reverse_gpuPmmi
        .type           _Z15bit_reverse_gpuPmmi,@function
        .size           _Z15bit_reverse_gpuPmmi,(.L_x_30 - _Z15bit_reverse_gpuPmmi)
        .other          _Z15bit_reverse_gpuPmmi,@"STO_CUDA_ENTRY STV_DEFAULT"
_Z15bit_reverse_gpuPmmi:
.text._Z15bit_reverse_gpuPmmi:
[----:B------:R-:W-:Y:S01]  /*0000*/  LDC R1, c[0x0][0x37c] ;  /* 0x0000df00ff017b82 */ /* 0x000fe20000000800 */
[----:B------:R-:W0:Y:S07]  /*0010*/  S2R R0, SR_TID.X ;  /* 0x0000000000007919 */ /* 0x000e2e0000002100 */
[----:B------:R-:W0:Y:S01]  /*0020*/  S2UR UR4, SR_CTAID.X ;  /* 0x00000000000479c3 */ /* 0x000e220000002500 */
[----:B------:R-:W1:Y:S07]  /*0030*/  LDCU.64 UR6, c[0x0][0x388] ;  /* 0x00007100ff0677ac */ /* 0x000e6e0008000a00 */
[----:B------:R-:W0:Y:S02]  /*0040*/  LDC R3, c[0x0][0x360] ;  /* 0x0000d800ff037b82 */ /* 0x000e240000000800 */
[----:B0-----:R-:W-:-:S05]  /*0050*/  IMAD R0, R3, UR4, R0 ;  /* 0x0000000403007c24 */ /* 0x001fca000f8e0200 */
[----:B-1----:R-:W-:-:S04]  /*0060*/  ISETP.GE.U32.AND P0, PT, R0, UR6, PT ;  /* 0x0000000600007c0c */ /* 0x002fc8000bf06070 */
[----:B------:R-:W-:-:S13]  /*0070*/  ISETP.GE.U32.AND.EX P0, PT, RZ, UR7, PT, P0 ;  /* 0x00000007ff007c0c */ /* 0x000fda000bf06100 */
[----:B------:R-:W-:Y:S05]  /*0080*/  @P0 EXIT ;  /* 0x000000000000094d */ /* 0x000fea0003800000 */
[----:B------:R-:W0:Y:S01]  /*0090*/  LDCU.64 UR8, c[0x0][0x380] ;  /* 0x00007000ff0877ac */ /* 0x000e220008000a00 */
[----:B------:R-:W1:Y:S01]  /*00a0*/  LDCU.64 UR6, c[0x0][0x358] ;  /* 0x00006b00ff0677ac */ /* 0x000e620008000a00 */
[----:B------:R-:W2:Y:S01]  /*00b0*/  LDCU UR5, c[0x0][0x390] ;  /* 0x00007200ff0577ac */ /* 0x000ea20008000800 */
[----:B0-----:R-:W-:-:S04]  /*00c0*/  LEA R2, P0, R0, UR8, 0x3 ;  /* 0x0000000800027c11 */ /* 0x001fc8000f8018ff */
[----:B------:R-:W-:-:S05]  /*00d0*/  LEA.HI.X R3, R0, UR9, RZ, 0x3, P0 ;  /* 0x0000000900037c11 */ /* 0x000fca00080f1cff */
[----:B-1----:R0:W5:Y:S01]  /*00e0*/  LDG.E.64 R4, desc[UR6][R2.64] ;  /* 0x0000000602047981 */ /* 0x002162000c1e1b00 */
[----:B--2---:R-:W-:Y:S01]  /*00f0*/  UISETP.GE.AND UP0, UPT, UR5, 0x1, UPT ;  /* 0x000000010500788c */ /* 0x004fe2000bf06270 */
[----:B------:R-:W-:-:S08]  /*0100*/  CS2R R6, SRZ ;  /* 0x0000000000067805 */ /* 0x000fd0000001ff00 */
[----:B0-----:R-:W-:Y:S05]  /*0110*/  BRA.U !UP0, `(.L_x_17) ;  /* 0x0000000908147547 */ /* 0x001fea000b800000 */
[----:B------:R-:W-:Y:S01]  /*0120*/  UISETP.GE.U32.AND UP0, UPT, UR5, 0x4, UPT ;  /* 0x000000040500788c */ /* 0x000fe2000bf06070 */
[----:B------:R-:W-:Y:S01]  /*0130*/  CS2R R6, SRZ ;  /* 0x0000000000067805 */ /* 0x000fe2000001ff00 */
[----:B------:R-:W-:Y:S01]  /*0140*/  IMAD.MOV.U32 R9, RZ, RZ, R0 ;  /* 0x000000ffff097224 */ /* 0x000fe200078e0000 */
[----:B------:R-:W-:Y:S01]  /*0150*/  ULOP3.LUT UR4, UR5, 0x3, URZ, 0xc0, !UPT ;  /* 0x0000000305047892 */ /* 0x000fe2000f8ec0ff */
[----:B------:R-:W-:-:S05]  /*0160*/  IMAD.MOV.U32 R10, RZ, RZ, RZ ;  /* 0x000000ffff0a7224 */ /* 0x000fca00078e00ff */
[----:B------:R-:W-:Y:S06]  /*0170*/  BRA.U !UP0, `(.L_x_18) ;  /* 0x0000000508d07547 */ /* 0x000fec000b800000 */
[----:B------:R-:W-:Y:S01]  /*0180*/  ULOP3.LUT UR5, UR5, 0x7ffffffc, URZ, 0xc0, !UPT ;  /* 0x7ffffffc05057892 */ /* 0x000fe2000f8ec0ff */
[----:B------:R-:W-:Y:S01]  /*0190*/  CS2R R6, SRZ ;  /* 0x0000000000067805 */ /* 0x000fe2000001ff00 */
[----:B------:R-:W-:Y:S02]  /*01a0*/  IMAD.MOV.U32 R9, RZ, RZ, R0 ;  /* 0x000000ffff097224 */ /* 0x000fe400078e0000 */
[----:B------:R-:W-:Y:S01]  /*01b0*/  UIADD3 UR5, UPT, UPT, -UR5, URZ, URZ ;  /* 0x000000ff05057290 */ /* 0x000fe2000fffe1ff */
[----:B------:R-:W-:-:S03]  /*01c0*/  IMAD.MOV.U32 R10, RZ, RZ, RZ ;  /* 0x000000ffff0a7224 */ /* 0x000fc600078e00ff */
[----:B------:R-:W-:-:S09]  /*01d0*/  UISETP.GE.AND UP0, UPT, UR5, URZ, UPT ;  /* 0x000000ff0500728c */ /* 0x000fd2000bf06270 */
[----:B------:R-:W-:Y:S05]  /*01e0*/  BRA.U UP0, `(.L_x_19) ;  /* 0x0000000500747547 */ /* 0x000fea000b800000 */
[----:B------:R-:W-:Y:S02]  /*01f0*/  UIADD3 UR10, UPT, UPT, -UR5, URZ, URZ ;  /* 0x000000ff050a7290 */ /* 0x000fe4000fffe1ff */
[----:B------:R-:W-:Y:S02]  /*0200*/  UPLOP3.LUT UP0, UPT, UPT, UPT, UPT, 0x80, 0x8 ;  /* 0x000000000008789c */ /* 0x000fe40003f0f070 */
[----:B------:R-:W-:-:S09]  /*0210*/  UISETP.GT.AND UP1, UPT, UR10, 0xc, UPT ;  /* 0x0000000c0a00788c */ /* 0x000fd2000bf24270 */
[----:B------:R-:W-:Y:S05]  /*0220*/  BRA.U !UP1, `(.L_x_20) ;  /* 0x0000000109e07547 */ /* 0x000fea000b800000 */
[----:B------:R-:W-:-:S11]  /*0230*/  UPLOP3.LUT UP0, UPT, UPT, UPT, UPT, 0x40, 0x4 ;  /* 0x000000000004789c */ /* 0x000fd60003f0e870 */
.L_x_21:
[----:B------:R-:W-:Y:S01]  /*0240*/  IMAD.SHL.U32 R8, R7, 0x8, RZ ;  /* 0x0000000807087824 */ /* 0x000fe200078e00ff */
[C-C-:B------:R-:W-:Y:S01]  /*0250*/  SHF.R.U64 R12, R9.reuse, 0x3, R10.reuse ;  /* 0x00000003090c7819 */ /* 0x140fe2000000120a */
[C---:B------:R-:W-:Y:S01]  /*0260*/  IMAD.SHL.U32 R11, R9.reuse, 0x4, RZ ;  /* 0x00000004090b7824 */ /* 0x040fe200078e00ff */
[C-C-:B------:R-:W-:Y:S01]  /*0270*/  SHF.R.U64 R15, R9.reuse, 0x4, R10.reuse ;  /* 0x00000004090f7819 */ /* 0x140fe2000000120a */
[----:B------:R-:W-:Y:S01]  /*0280*/  UIADD3 UR5, UPT, UPT, UR5, 0x10, URZ ;  /* 0x0000001005057890 */ /* 0x000fe2000fffe0ff */
[--C-:B------:R-:W-:Y:S02]  /*0290*/  SHF.R.U32.HI R16, RZ, 0x4, R10.reuse ;  /* 0x00000004ff107819 */ /* 0x100fe4000001160a */
[----:B------:R-:W-:Y:S01]  /*02a0*/  LOP3.LUT R8, R8, 0x4, R11, 0xf8, !PT ;  /* 0x0000000408087812 */ /* 0x000fe200078ef80b */
[----:B------:R-:W-:Y:S01]  /*02b0*/  UISETP.GE.AND UP1, UPT, UR5, -0xc, UPT ;  /* 0xfffffff40500788c */ /* 0x000fe2000bf26270 */
[----:B------:R-:W-:Y:S02]  /*02c0*/  SHF.R.U64 R11, R9, 0x2, R10 ;  /* 0x00000002090b7819 */ /* 0x000fe4000000120a */
[----:B------:R-:W-:-:S04]  /*02d0*/  LOP3.LUT R8, R8, 0x2, R9, 0xf8, !PT ;  /* 0x0000000208087812 */ /* 0x000fc800078ef809 */
[----:B------:R-:W-:-:S05]  /*02e0*/  LOP3.LUT R8, R8, 0x1, R11, 0xf8, !PT ;  /* 0x0000000108087812 */ /* 0x000fca00078ef80b */
[----:B------:R-:W-:-:S05]  /*02f0*/  IMAD.SHL.U32 R11, R8, 0x2, RZ ;  /* 0x00000002080b7824 */ /* 0x000fca00078e00ff */
[----:B------:R-:W-:Y:S01]  /*0300*/  LOP3.LUT R9, R11, 0x1, R12, 0xf8, !PT ;  /* 0x000000010b097812 */ /* 0x000fe200078ef80c */
[----:B------:R-:W-:-:S04]  /*0310*/  IMAD.SHL.U32 R12, R15, 0x4, RZ ;  /* 0x000000040f0c7824 */ /* 0x000fc800078e00ff */
[----:B------:R-:W-:-:S05]  /*0320*/  IMAD.SHL.U32 R11, R9, 0x8, RZ ;  /* 0x00000008090b7824 */ /* 0x000fca00078e00ff */
[----:B------:R-:W-:Y:S02]  /*0330*/  LOP3.LUT R10, R11, 0x4, R12, 0xf8, !PT ;  /* 0x000000040b0a7812 */ /* 0x000fe400078ef80c */
[C-C-:B------:R-:W-:Y:S02]  /*0340*/  SHF.R.U64 R11, R15.reuse, 0x2, R16.reuse ;  /* 0x000000020f0b7819 */ /* 0x140fe40000001210 */
[----:B------:R-:W-:Y:S02]  /*0350*/  LOP3.LUT R10, R10, 0x2, R15, 0xf8, !PT ;  /* 0x000000020a0a7812 */ /* 0x000fe400078ef80f */
[C-C-:B------:R-:W-:Y:S02]  /*0360*/  SHF.R.U64 R12, R15.reuse, 0x3, R16.reuse ;  /* 0x000000030f0c7819 */ /* 0x140fe40000001210 */
[----:B------:R-:W-:Y:S02]  /*0370*/  LOP3.LUT R10, R10, 0x1, R11, 0xf8, !PT ;  /* 0x000000010a0a7812 */ /* 0x000fe400078ef80b */
[----:B------:R-:W-:-:S02]  /*0380*/  SHF.R.U64 R15, R15, 0x4, R16 ;  /* 0x000000040f0f7819 */ /* 0x000fc40000001210 */
[----:B------:R-:W-:Y:S01]  /*0390*/  SHF.R.U32.HI R16, RZ, 0x4, R16 ;  /* 0x00000004ff107819 */ /* 0x000fe20000011610 */
[----:B------:R-:W-:Y:S02]  /*03a0*/  IMAD.SHL.U32 R11, R10, 0x2, RZ ;  /* 0x000000020a0b7824 */ /* 0x000fe400078e00ff */
[----:B------:R-:W-:-:S03]  /*03b0*/  IMAD.SHL.U32 R13, R15, 0x4, RZ ;  /* 0x000000040f0d7824 */ /* 0x000fc600078e00ff */
[----:B------:R-:W-:-:S05]  /*03c0*/  LOP3.LUT R11, R11, 0x1, R12, 0xf8, !PT ;  /* 0x000000010b0b7812 */ /* 0x000fca00078ef80c */
[----:B------:R-:W-:-:S05]  /*03d0*/  IMAD.SHL.U32 R14, R11, 0x8, RZ ;  /* 0x000000080b0e7824 */ /* 0x000fca00078e00ff */
[----:B------:R-:W-:Y:S02]  /*03e0*/  LOP3.LUT R14, R14, 0x4, R13, 0xf8, !PT ;  /* 0x000000040e0e7812 */ /* 0x000fe400078ef80d */
[----:B------:R-:W-:Y:S02]  /*03f0*/  SHF.R.U64 R13, R15, 0x2, R16 ;  /* 0x000000020f0d7819 */ /* 0x000fe40000001210 */
[----:B------:R-:W-:-:S04]  /*0400*/  LOP3.LUT R14, R14, 0x2, R15, 0xf8, !PT ;  /* 0x000000020e0e7812 */ /* 0x000fc800078ef80f */
[----:B------:R-:W-:Y:S02]  /*0410*/  LOP3.LUT R14, R14, 0x1, R13, 0xf8, !PT ;  /* 0x000000010e0e7812 */ /* 0x000fe400078ef80d */
[----:B------:R-:W-:Y:S02]  /*0420*/  SHF.L.U64.HI R13, R7, 0x3, R6 ;  /* 0x00000003070d7819 */ /* 0x000fe40000010206 */
[C-C-:B------:R-:W-:Y:S01]  /*0430*/  SHF.R.U64 R7, R15.reuse, 0x3, R16.reuse ;  /* 0x000000030f077819 */ /* 0x140fe20000001210 */
[----:B------:R-:W-:Y:S01]  /*0440*/  IMAD.SHL.U32 R12, R14, 0x2, RZ ;  /* 0x000000020e0c7824 */ /* 0x000fe200078e00ff */
[----:B------:R-:W-:Y:S02]  /*0450*/  SHF.L.U64.HI R6, R8, 0x1, R13 ;  /* 0x0000000108067819 */ /* 0x000fe4000001020d */
[----:B------:R-:W-:Y:S02]  /*0460*/  SHF.R.U64 R8, R15, 0x4, R16 ;  /* 0x000000040f087819 */ /* 0x000fe40000001210 */
[----:B------:R-:W-:-:S02]  /*0470*/  LOP3.LUT R12, R12, 0x1, R7, 0xf8, !PT ;  /* 0x000000010c0c7812 */ /* 0x000fc400078ef807 */
[----:B------:R-:W-:Y:S01]  /*0480*/  SHF.L.U64.HI R9, R9, 0x3, R6 ;  /* 0x0000000309097819 */ /* 0x000fe20000010206 */
[----:B------:R-:W-:Y:S01]  /*0490*/  IMAD.SHL.U32 R6, R8, 0x4, RZ ;  /* 0x0000000408067824 */ /* 0x000fe200078e00ff */
[----:B------:R-:W-:Y:S01]  /*04a0*/  SHF.R.U32.HI R13, RZ, 0x4, R16 ;  /* 0x00000004ff0d7819 */ /* 0x000fe20000011610 */
[----:B------:R-:W-:Y:S01]  /*04b0*/  IMAD.SHL.U32 R7, R12, 0x8, RZ ;  /* 0x000000080c077824 */ /* 0x000fe200078e00ff */
[----:B------:R-:W-:Y:S02]  /*04c0*/  SHF.L.U64.HI R10, R10, 0x1, R9 ;  /* 0x000000010a0a7819 */ /* 0x000fe40000010209 */
[----:B------:R-:W-:Y:S02]  /*04d0*/  SHF.R.U64 R9, R8, 0x2, R13 ;  /* 0x0000000208097819 */ /* 0x000fe4000000120d */
[----:B------:R-:W-:Y:S02]  /*04e0*/  LOP3.LUT R7, R7, 0x4, R6, 0xf8, !PT ;  /* 0x0000000407077812 */ /* 0x000fe400078ef806 */
[----:B------:R-:W-:-:S02]  /*04f0*/  SHF.L.U64.HI R11, R11, 0x3, R10 ;  /* 0x000000030b0b7819 */ /* 0x000fc4000001020a */
[----:B------:R-:W-:Y:S02]  /*0500*/  LOP3.LUT R6, R7, 0x2, R8, 0xf8, !PT ;  /* 0x0000000207067812 */ /* 0x000fe400078ef808 */
[----:B------:R-:W-:Y:S02]  /*0510*/  SHF.L.U64.HI R7, R14, 0x1, R11 ;  /* 0x000000010e077819 */ /* 0x000fe4000001020b */
[----:B------:R-:W-:Y:S02]  /*0520*/  LOP3.LUT R6, R6, 0x1, R9, 0xf8, !PT ;  /* 0x0000000106067812 */ /* 0x000fe400078ef809 */
[----:B------:R-:W-:Y:S02]  /*0530*/  SHF.L.U64.HI R9, R12, 0x3, R7 ;  /* 0x000000030c097819 */ /* 0x000fe40000010207 */
[----:B------:R-:W-:Y:S01]  /*0540*/  SHF.R.U64 R10, R8, 0x3, R13 ;  /* 0x00000003080a7819 */ /* 0x000fe2000000120d */
[C---:B------:R-:W-:Y:S01]  /*0550*/  IMAD.SHL.U32 R7, R6.reuse, 0x2, RZ ;  /* 0x0000000206077824 */ /* 0x040fe200078e00ff */
[----:B------:R-:W-:-:S02]  /*0560*/  SHF.L.U64.HI R6, R6, 0x1, R9 ;  /* 0x0000000106067819 */ /* 0x000fc40000010209 */
[--C-:B------:R-:W-:Y:S02]  /*0570*/  SHF.R.U64 R9, R8, 0x4, R13.reuse ;  /* 0x0000000408097819 */ /* 0x100fe4000000120d */
[----:B------:R-:W-:Y:S02]  /*0580*/  LOP3.LUT R7, R7, 0x1, R10, 0xf8, !PT ;  /* 0x0000000107077812 */ /* 0x000fe400078ef80a */
[----:B------:R-:W-:Y:S01]  /*0590*/  SHF.R.U32.HI R10, RZ, 0x4, R13 ;  /* 0x00000004ff0a7819 */ /* 0x000fe2000001160d */
[----:B------:R-:W-:Y:S06]  /*05a0*/  BRA.U !UP1, `(.L_x_21) ;  /* 0xfffffffd09247547 */ /* 0x000fec000b83ffff */
.L_x_20:
[----:B------:R-:W-:-:S04]  /*05b0*/  UIADD3 UR10, UPT, UPT, -UR5, URZ, URZ ;  /* 0x000000ff050a7290 */ /* 0x000fc8000fffe1ff */
[----:B------:R-:W-:-:S09]  /*05c0*/  UISETP.GT.AND UP1, UPT, UR10, 0x4, UPT ;  /* 0x000000040a00788c */ /* 0x000fd2000bf24270 */
[----:B------:R-:W-:Y:S05]  /*05d0*/  BRA.U !UP1, `(.L_x_22) ;  /* 0x0000000109707547 */ /* 0x000fea000b800000 */
[----:B------:R-:W-:Y:S01]  /*05e0*/  IMAD.SHL.U32 R14, R7, 0x8, RZ ;  /* 0x00000008070e7824 */ /* 0x000fe200078e00ff */
[C-C-:B------:R-:W-:Y:S01]  /*05f0*/  SHF.R.U64 R13, R9.reuse, 0x3, R10.reuse ;  /* 0x00000003090d7819 */ /* 0x140fe2000000120a */
[C---:B------:R-:W-:Y:S01]  /*0600*/  IMAD.SHL.U32 R11, R9.reuse, 0x4, RZ ;  /* 0x00000004090b7824 */ /* 0x040fe200078e00ff */
[----:B------:R-:W-:Y:S02]  /*0610*/  UIADD3 UR5, UPT, UPT, UR5, 0x8, URZ ;  /* 0x0000000805057890 */ /* 0x000fe4000fffe0ff */
[----:B------:R-:W-:Y:S02]  /*0620*/  UPLOP3.LUT UP0, UPT, UPT, UPT, UPT, 0x40, 0x4 ;  /* 0x000000000004789c */ /* 0x000fe40003f0e870 */
[----:B------:R-:W-:Y:S02]  /*0630*/  LOP3.LUT R14, R14, 0x4, R11, 0xf8, !PT ;  /* 0x000000040e0e7812 */ /* 0x000fe400078ef80b */
[----:B------:R-:W-:Y:S02]  /*0640*/  SHF.R.U64 R11, R9, 0x2, R10 ;  /* 0x00000002090b7819 */ /* 0x000fe4000000120a */
[----:B------:R-:W-:-:S04]  /*0650*/  LOP3.LUT R14, R14, 0x2, R9, 0xf8, !PT ;  /* 0x000000020e0e7812 */ /* 0x000fc800078ef809 */
[----:B------:R-:W-:Y:S02]  /*0660*/  LOP3.LUT R14, R14, 0x1, R11, 0xf8, !PT ;  /* 0x000000010e0e7812 */ /* 0x000fe400078ef80b */
[--C-:B------:R-:W-:Y:S02]  /*0670*/  SHF.R.U64 R11, R9, 0x4, R10.reuse ;  /* 0x00000004090b7819 */ /* 0x100fe4000000120a */
[----:B------:R-:W-:Y:S01]  /*0680*/  SHF.R.U32.HI R10, RZ, 0x4, R10 ;  /* 0x00000004ff0a7819 */ /* 0x000fe2000001160a */
[----:B------:R-:W-:Y:S02]  /*0690*/  IMAD.SHL.U32 R12, R14, 0x2, RZ ;  /* 0x000000020e0c7824 */ /* 0x000fe400078e00ff */
[----:B------:R-:W-:-:S03]  /*06a0*/  IMAD.SHL.U32 R9, R11, 0x4, RZ ;  /* 0x000000040b097824 */ /* 0x000fc600078e00ff */
[----:B------:R-:W-:-:S05]  /*06b0*/  LOP3.LUT R12, R12, 0x1, R13, 0xf8, !PT ;  /* 0x000000010c0c7812 */ /* 0x000fca00078ef80d */
[----:B------:R-:W-:-:S05]  /*06c0*/  IMAD.SHL.U32 R8, R12, 0x8, RZ ;  /* 0x000000080c087824 */ /* 0x000fca00078e00ff */
[----:B------:R-:W-:Y:S02]  /*06d0*/  LOP3.LUT R8, R8, 0x4, R9, 0xf8, !PT ;  /* 0x0000000408087812 */ /* 0x000fe400078ef809 */
[----:B------:R-:W-:Y:S02]  /*06e0*/  SHF.L.U64.HI R9, R7, 0x3, R6 ;  /* 0x0000000307097819 */ /* 0x000fe40000010206 */
[----:B------:R-:W-:Y:S02]  /*06f0*/  SHF.R.U64 R7, R11, 0x2, R10 ;  /* 0x000000020b077819 */ /* 0x000fe4000000120a */
[----:B------:R-:W-:Y:S02]  /*0700*/  LOP3.LUT R6, R8, 0x2, R11, 0xf8, !PT ;  /* 0x0000000208067812 */ /* 0x000fe400078ef80b */
[----:B------:R-:W-:Y:S02]  /*0710*/  SHF.L.U64.HI R9, R14, 0x1, R9 ;  /* 0x000000010e097819 */ /* 0x000fe40000010209 */
[----:B------:R-:W-:-:S02]  /*0720*/  LOP3.LUT R6, R6, 0x1, R7, 0xf8, !PT ;  /* 0x0000000106067812 */ /* 0x000fc400078ef807 */
[----:B------:R-:W-:Y:S02]  /*0730*/  SHF.L.U64.HI R9, R12, 0x3, R9 ;  /* 0x000000030c097819 */ /* 0x000fe40000010209 */
[C-C-:B------:R-:W-:Y:S01]  /*0740*/  SHF.R.U64 R8, R11.reuse, 0x3, R10.reuse ;  /* 0x000000030b087819 */ /* 0x140fe2000000120a */
[C---:B------:R-:W-:Y:S01]  /*0750*/  IMAD.SHL.U32 R7, R6.reuse, 0x2, RZ ;  /* 0x0000000206077824 */ /* 0x040fe200078e00ff */
[----:B------:R-:W-:Y:S02]  /*0760*/  SHF.L.U64.HI R6, R6, 0x1, R9 ;  /* 0x0000000106067819 */ /* 0x000fe40000010209 */
[----:B------:R-:W-:Y:S02]  /*0770*/  SHF.R.U64 R9, R11, 0x4, R10 ;  /* 0x000000040b097819 */ /* 0x000fe4000000120a */
[----:B------:R-:W-:Y:S02]  /*0780*/  LOP3.LUT R7, R7, 0x1, R8, 0xf8, !PT ;  /* 0x0000000107077812 */ /* 0x000fe400078ef808 */
[----:B------:R-:W-:-:S07]  /*0790*/  SHF.R.U32.HI R10, RZ, 0x4, R10 ;  /* 0x00000004ff0a7819 */ /* 0x000fce000001160a */
.L_x_22:
[----:B------:R-:W-:-:S09]  /*07a0*/  UISETP.NE.OR UP0, UPT, UR5, URZ, UP0 ;  /* 0x000000ff0500728c */ /* 0x000fd20008705670 */
[----:B------:R-:W-:Y:S05]  /*07b0*/  BRA.U !UP0, `(.L_x_18) ;  /* 0x0000000108407547 */ /* 0x000fea000b800000 */
.L_x_19:
[----:B------:R-:W-:Y:S01]  /*07c0*/  IMAD.SHL.U32 R11, R7, 0x8, RZ ;  /* 0x00000008070b7824 */ /* 0x000fe200078e00ff */
[----:B------:R-:W-:Y:S01]  /*07d0*/  UIADD3 UR5, UPT, UPT, UR5, 0x4, URZ ;  /* 0x0000000405057890 */ /* 0x000fe2000fffe0ff */
[----:B------:R-:W-:Y:S01]  /*07e0*/  IMAD.SHL.U32 R8, R9, 0x4, RZ ;  /* 0x0000000409087824 */ /* 0x000fe200078e00ff */
[----:B------:R-:W-:Y:S02]  /*07f0*/  SHF.L.U64.HI R6, R7, 0x3, R6 ;  /* 0x0000000307067819 */ /* 0x000fe40000010206 */
[----:B------:R-:W-:Y:S01]  /*0800*/  UISETP.NE.AND UP0, UPT, UR5, URZ, UPT ;  /* 0x000000ff0500728c */ /* 0x000fe2000bf05270 */
[----:B------:R-:W-:Y:S02]  /*0810*/  SHF.R.U64 R7, R9, 0x3, R10 ;  /* 0x0000000309077819 */ /* 0x000fe4000000120a */
[----:B------:R-:W-:Y:S02]  /*0820*/  LOP3.LUT R12, R11, 0x4, R8, 0xf8, !PT ;  /* 0x000000040b0c7812 */ /* 0x000fe400078ef808 */
[----:B------:R-:W-:-:S02]  /*0830*/  SHF.R.U64 R8, R9, 0x2, R10 ;  /* 0x0000000209087819 */ /* 0x000fc4000000120a */
[----:B------:R-:W-:Y:S02]  /*0840*/  LOP3.LUT R11, R12, 0x2, R9, 0xf8, !PT ;  /* 0x000000020c0b7812 */ /* 0x000fe400078ef809 */
[----:B------:R-:W-:Y:S02]  /*0850*/  SHF.R.U64 R9, R9, 0x4, R10 ;  /* 0x0000000409097819 */ /* 0x000fe4000000120a */
[----:B------:R-:W-:Y:S02]  /*0860*/  LOP3.LUT R11, R11, 0x1, R8, 0xf8, !PT ;  /* 0x000000010b0b7812 */ /* 0x000fe400078ef808 */
[----:B------:R-:W-:Y:S02]  /*0870*/  SHF.R.U32.HI R10, RZ, 0x4, R10 ;  /* 0x00000004ff0a7819 */ /* 0x000fe4000001160a */
[C---:B------:R-:W-:Y:S01]  /*0880*/  SHF.L.U64.HI R6, R11.reuse, 0x1, R6 ;  /* 0x000000010b067819 */ /* 0x040fe20000010206 */
[----:B------:R-:W-:-:S05]  /*0890*/  IMAD.SHL.U32 R8, R11, 0x2, RZ ;  /* 0x000000020b087824 */ /* 0x000fca00078e00ff */
[----:B------:R-:W-:Y:S01]  /*08a0*/  LOP3.LUT R7, R8, 0x1, R7, 0xf8, !PT ;  /* 0x0000000108077812 */ /* 0x000fe200078ef807 */
[----:B------:R-:W-:Y:S06]  /*08b0*/  BRA.U UP0, `(.L_x_19) ;  /* 0xfffffffd00c07547 */ /* 0x000fec000b83ffff */
.L_x_18:
[----:B------:R-:W-:-:S09]  /*08c0*/  UISETP.NE.AND UP0, UPT, UR4, URZ, UPT ;  /* 0x000000ff0400728c */ /* 0x000fd2000bf05270 */
[----:B------:R-:W-:Y:S05]  /*08d0*/  BRA.U !UP0, `(.L_x_17) ;  /* 0x0000000108247547 */ /* 0x000fea000b800000 */
[----:B------:R-:W-:-:S12]  /*08e0*/  UIADD3 UR4, UPT, UPT, -UR4, URZ, URZ ;  /* 0x000000ff04047290 */ /* 0x000fd8000fffe1ff */
.L_x_23:
[----:B------:R-:W-:Y:S01]  /*08f0*/  UIADD3 UR4, UPT, UPT, UR4, 0x1, URZ ;  /* 0x0000000104047890 */ /* 0x000fe2000fffe0ff */
[C---:B------:R-:W-:Y:S01]  /*0900*/  IMAD.SHL.U32 R8, R7.reuse, 0x2, RZ ;  /* 0x0000000207087824 */ /* 0x040fe200078e00ff */
[----:B------:R-:W-:Y:S02]  /*0910*/  SHF.L.U64.HI R6, R7, 0x1, R6 ;  /* 0x0000000107067819 */ /* 0x000fe40000010206 */
[----:B------:R-:W-:Y:S02]  /*0920*/  UISETP.NE.AND UP0, UPT, UR4, URZ, UPT ;  /* 0x000000ff0400728c */ /* 0x000fe4000bf05270 */
[----:B------:R-:W-:Y:S02]  /*0930*/  LOP3.LUT R7, R8, 0x1, R9, 0xf8, !PT ;  /* 0x0000000108077812 */ /* 0x000fe400078ef809 */
[--C-:B------:R-:W-:Y:S02]  /*0940*/  SHF.R.U64 R9, R9, 0x1, R10.reuse ;  /* 0x0000000109097819 */ /* 0x100fe4000000120a */
[----:B------:R-:W-:-:S03]  /*0950*/  SHF.R.U32.HI R10, RZ, 0x1, R10 ;  /* 0x00000001ff0a7819 */ /* 0x000fc6000001160a */
[----:B------:R-:W-:Y:S05]  /*0960*/  BRA.U UP0, `(.L_x_23) ;  /* 0xfffffffd00e07547 */ /* 0x000fea000b83ffff */
.L_x_17:
[----:B------:R-:W-:-:S04]  /*0970*/  ISETP.GT.U32.AND P0, PT, R7, R0, PT ;  /* 0x000000000700720c */ /* 0x000fc80003f04070 */
[----:B------:R-:W-:-:S13]  /*0980*/  ISETP.GT.U32.AND.EX P0, PT, R6, RZ, PT, P0 ;  /* 0x000000ff0600720c */ /* 0x000fda0003f04100 */
[----:B------:R-:W-:Y:S05]  /*0990*/  @!P0 EXIT ;  /* 0x000000000000894d */ /* 0x000fea0003800000 */
[----:B------:R-:W-:-:S04]  /*09a0*/  LEA R8, P0, R7, UR8, 0x3 ;  /* 0x0000000807087c11 */ /* 0x000fc8000f8018ff */
[----:B------:R-:W-:-:S05]  /*09b0*/  LEA.HI.X R9, R7, UR9, R6, 0x3, P0 ;  /* 0x0000000907097c11 */ /* 0x000fca00080f1c06 */
[----:B------:R-:W2:Y:S04]  /*09c0*/  LDG.E.64 R6, desc[UR6][R8.64] ;  /* 0x0000000608067981 */ /* 0x000ea8000c1e1b00 */
[----:B--2---:R-:W-:Y:S04]  /*09d0*/  STG.E.64 desc[UR6][R2.64], R6 ;  /* 0x0000000602007986 */ /* 0x004fe8000c101b06 */
[----:B-----5:R-:W-:Y:S01]  /*09e0*/  STG.E.64 desc[UR6][R8.64], R4 ;  /* 0x0000000408007986 */ /* 0x020fe2000c101b06 */
[----:B------:R-:W-:Y:S05]  /*09f0*/  EXIT ;  /* 0x000000000000794d */ /* 0x000fea0003800000 */
.L_x_24:
        /* <DEDUP_REMOVED lines=16> */
.L_x_30:


//--------------------- .nv.shared.reserved.0     --------------------------
	.section	.nv.shared.reserved.0,"aw",@nobits
	.weak		__nv_reservedSMEM_offset_0_alias
	.size		__nv_reservedSMEM_offset_0_alias, 0, 64
	.other		__nv_reservedSMEM_offset_0_alias,@"STO_CUDA_RESERVED_SHARED STV_DEFAULT"
__nv_reservedSMEM_offset_0_alias:
	.zero		0
	.zero		64


//--------------------- .nv.constant0._Z10ntt_kernelPmS_mmm --------------------------
	.section	.nv.constant0._Z10ntt_kernelPmS_mmm,"a",@progbits
	.sectionflags	@""
	.align	4
.nv.constant0._Z10ntt_kernelPmS_mmm:
	.zero		936


//--------------------- .nv.constant0._Z18twiddle_factor_gpuPmmi --------------------------
	.section	.nv.constant0._Z18twiddle_factor_gpuPmmi,"a",@progbits
	.sectionflags	@""
	.align	4
.nv.constant0._Z18twiddle_factor_gpuPmmi:
	.zero		916


//--------------------- .nv.constant0._Z15bit_reverse_gpuPmmi --------------------------
	.section	.nv.constant0._Z15bit_reverse_gpuPmmi,"a",@progbits
	.sectionflags	@""
	.align	4
.nv.constant0._Z15bit_reverse_gpuPmmi:
	.zero		916


//--------------------- SYMBOLS --------------------------

	.type		.nv.reservedSmem.offset0,@object
	.size		.nv.reservedSmem.offset0,0x4
